	.target	sm_90a

	.elftype	@"ET_EXEC"


//--------------------- .note.nv.tkinfo           --------------------------
	.section	.note.nv.tkinfo,"",@"SHT_NOTE"
	.sectionflags	@"SHF_NOTE_NV_TKINFO"
	.tkinfo
        /*0018*/ 	.word	0x00000002
        /*0030*/ 	.string	""
        /*0030*/ 	.string	"ptxas"
        /*0030*/ 	.string	"Cuda compilation tools, release 13.0, V13.0.88"
        /*0030*/ 	.string	"Build cuda_13.0.r13.0/compiler.36424714_0"
        /*0030*/ 	.string	"-arch sm_90a -m 64 "



//--------------------- .note.nv.cuinfo           --------------------------
	.section	.note.nv.cuinfo,"",@"SHT_NOTE"
	.sectionflags	@"SHF_NOTE_NV_CUINFO"
        /*0018*/ 	.short	0x0002
        /*001a*/ 	.short	0x005a
        /*001c*/ 	.short	0x0082
	.zero		2


//--------------------- .nv.info                  --------------------------
	.section	.nv.info,"",@"SHT_CUDA_INFO"
	.align	4


	//----- nvinfo : EIATTR_REGCOUNT
	.align		4
        /*0000*/ 	.byte	0x04, 0x2f
        /*0002*/ 	.short	(.L_15 - .L_14)
	.align		4
.L_14:
        /*0004*/ 	.word	index@(_ZN7cutlass13device_kernelINS_4gemm6kernel13GemmUniversalIN4cute5tupleIJiiiiEEENS1_10collective13CollectiveMmaINS1_34MainloopSm90TmaGmmaWarpSpecializedILi2ENS5_IJNS4_1CILi1EEESB_SB_EEENS1_32KernelTmaWarpSpecializedPingpongEEENS5_IJNSA_ILi64EEENSA_ILi256EEENSA_ILi128EEEEEENS_10bfloat16_tENS5_IJlSB_lEEESJ_SK_NS4_8TiledMMAINS4_8MMA_AtomIJNS4_4SM904GMMA28MMA_64x256x16_F32BF16BF16_SSILNSO_5MajorE0ELSQ_0ELNSO_7ScaleInE1ELSR_1EEEEEENS4_6LayoutISC_NS5_IJNSA_ILi0EEESV_SV_EEEEENS5_IJNS4_10UnderscoreESY_SY_EEEEENS4_13SM90_TMA_LOADENS4_14ComposedLayoutINS4_7SwizzleILi3ELi4ELi3EEENS4_18smem_ptr_flag_bitsILi16EEENSU_INS5_IJNSA_ILi8EEESF_EEENS5_IJSF_SB_EEEEEEEvNS4_8identityES11_S1B_vS1C_EENS_8epilogue10collective6detail29Sm90TmaWarpSpecializedAdapterINS1F_15DefaultEpilogueISJ_SK_SK_NS1E_6thread17LinearCombinationISJ_Li1EffLNS1J_9ScaleType4KindE0ELNS_15FloatRoundStyleE2ESJ_EENS1_15EpilogueDefaultEEEEEvvEEEEvNT_6ParamsE)
        /*0008*/ 	.word	0x000000a8


	//----- nvinfo : EIATTR_FRAME_SIZE
	.align		4
.L_15:
        /*000c*/ 	.byte	0x04, 0x11
        /*000e*/ 	.short	(.L_17 - .L_16)
	.align		4
.L_16:
        /*0010*/ 	.word	index@(_ZN7cutlass13device_kernelINS_4gemm6kernel13GemmUniversalIN4cute5tupleIJiiiiEEENS1_10collective13CollectiveMmaINS1_34MainloopSm90TmaGmmaWarpSpecializedILi2ENS5_IJNS4_1CILi1EEESB_SB_EEENS1_32KernelTmaWarpSpecializedPingpongEEENS5_IJNSA_ILi64EEENSA_ILi256EEENSA_ILi128EEEEEENS_10bfloat16_tENS5_IJlSB_lEEESJ_SK_NS4_8TiledMMAINS4_8MMA_AtomIJNS4_4SM904GMMA28MMA_64x256x16_F32BF16BF16_SSILNSO_5MajorE0ELSQ_0ELNSO_7ScaleInE1ELSR_1EEEEEENS4_6LayoutISC_NS5_IJNSA_ILi0EEESV_SV_EEEEENS5_IJNS4_10UnderscoreESY_SY_EEEEENS4_13SM90_TMA_LOADENS4_14ComposedLayoutINS4_7SwizzleILi3ELi4ELi3EEENS4_18smem_ptr_flag_bitsILi16EEENSU_INS5_IJNSA_ILi8EEESF_EEENS5_IJSF_SB_EEEEEEEvNS4_8identityES11_S1B_vS1C_EENS_8epilogue10collective6detail29Sm90TmaWarpSpecializedAdapterINS1F_15DefaultEpilogueISJ_SK_SK_NS1E_6thread17LinearCombinationISJ_Li1EffLNS1J_9ScaleType4KindE0ELNS_15FloatRoundStyleE2ESJ_EENS1_15EpilogueDefaultEEEEEvvEEEEvNT_6ParamsE)
        /*0014*/ 	.word	0x00000000


	//----- nvinfo : EIATTR_MIN_STACK_SIZE
	.align		4
.L_17:
        /*0018*/ 	.byte	0x04, 0x12
        /*001a*/ 	.short	(.L_19 - .L_18)
	.align		4
.L_18:
        /*001c*/ 	.word	index@(_ZN7cutlass13device_kernelINS_4gemm6kernel13GemmUniversalIN4cute5tupleIJiiiiEEENS1_10collective13CollectiveMmaINS1_34MainloopSm90TmaGmmaWarpSpecializedILi2ENS5_IJNS4_1CILi1EEESB_SB_EEENS1_32KernelTmaWarpSpecializedPingpongEEENS5_IJNSA_ILi64EEENSA_ILi256EEENSA_ILi128EEEEEENS_10bfloat16_tENS5_IJlSB_lEEESJ_SK_NS4_8TiledMMAINS4_8MMA_AtomIJNS4_4SM904GMMA28MMA_64x256x16_F32BF16BF16_SSILNSO_5MajorE0ELSQ_0ELNSO_7ScaleInE1ELSR_1EEEEEENS4_6LayoutISC_NS5_IJNSA_ILi0EEESV_SV_EEEEENS5_IJNS4_10UnderscoreESY_SY_EEEEENS4_13SM90_TMA_LOADENS4_14ComposedLayoutINS4_7SwizzleILi3ELi4ELi3EEENS4_18smem_ptr_flag_bitsILi16EEENSU_INS5_IJNSA_ILi8EEESF_EEENS5_IJSF_SB_EEEEEEEvNS4_8identityES11_S1B_vS1C_EENS_8epilogue10collective6detail29Sm90TmaWarpSpecializedAdapterINS1F_15DefaultEpilogueISJ_SK_SK_NS1E_6thread17LinearCombinationISJ_Li1EffLNS1J_9ScaleType4KindE0ELNS_15FloatRoundStyleE2ESJ_EENS1_15EpilogueDefaultEEEEEvvEEEEvNT_6ParamsE)
        /*0020*/ 	.word	0x00000000
.L_19:


//--------------------- .nv.compat                --------------------------
	.section	.nv.compat,"",@"SHT_CUDA_COMPAT_INFO"
	.align	4
        /*0000*/ 	.byte	0x02, 0x09, 0x01, 0x00, 0x02, 0x02, 0x04, 0x00, 0x02, 0x05, 0x05, 0x00, 0x03, 0x07, 0x01, 0x01
        /*0010*/ 	.byte	0x02, 0x03, 0x01, 0x00, 0x02, 0x06, 0x01, 0x00, 0x04, 0x0b, 0x08, 0x00, 0x00, 0x00, 0x00, 0x00
        /*0020*/ 	.byte	0x00, 0x00, 0x00, 0x00


//--------------------- .nv.info._ZN7cutlass13device_kernelINS_4gemm6kernel13GemmUniversalIN4cute5tupleIJiiiiEEENS1_10collective13CollectiveMmaINS1_34MainloopSm90TmaGmmaWarpSpecializedILi2ENS5_IJNS4_1CILi1EEESB_SB_EEENS1_32KernelTmaWarpSpecializedPingpongEEENS5_IJNSA_ILi64EEENSA_ILi256EEENSA_ILi128EEEEEENS_10bfloat16_tENS5_IJlSB_lEEESJ_SK_NS4_8TiledMMAINS4_8MMA_AtomIJNS4_4SM904GMMA28MMA_64x256x16_F32BF16BF16_SSILNSO_5MajorE0ELSQ_0ELNSO_7ScaleInE1ELSR_1EEEEEENS4_6LayoutISC_NS5_IJNSA_ILi0EEESV_SV_EEEEENS5_IJNS4_10UnderscoreESY_SY_EEEEENS4_13SM90_TMA_LOADENS4_14ComposedLayoutINS4_7SwizzleILi3ELi4ELi3EEENS4_18smem_ptr_flag_bitsILi16EEENSU_INS5_IJNSA_ILi8EEESF_EEENS5_IJSF_SB_EEEEEEEvNS4_8identityES11_S1B_vS1C_EENS_8epilogue10collective6detail29Sm90TmaWarpSpecializedAdapterINS1F_15DefaultEpilogueISJ_SK_SK_NS1E_6thread17LinearCombinationISJ_Li1EffLNS1J_9ScaleType4KindE0ELNS_15FloatRoundStyleE2ESJ_EENS1_15EpilogueDefaultEEEEEvvEEEEvNT_6ParamsE --------------------------
	.section	.nv.info._ZN7cutlass13device_kernelINS_4gemm6kernel13GemmUniversalIN4cute5tupleIJiiiiEEENS1_10collective13CollectiveMmaINS1_34MainloopSm90TmaGmmaWarpSpecializedILi2ENS5_IJNS4_1CILi1EEESB_SB_EEENS1_32KernelTmaWarpSpecializedPingpongEEENS5_IJNSA_ILi64EEENSA_ILi256EEENSA_ILi128EEEEEENS_10bfloat16_tENS5_IJlSB_lEEESJ_SK_NS4_8TiledMMAINS4_8MMA_AtomIJNS4_4SM904GMMA28MMA_64x256x16_F32BF16BF16_SSILNSO_5MajorE0ELSQ_0ELNSO_7ScaleInE1ELSR_1EEEEEENS4_6LayoutISC_NS5_IJNSA_ILi0EEESV_SV_EEEEENS5_IJNS4_10UnderscoreESY_SY_EEEEENS4_13SM90_TMA_LOADENS4_14ComposedLayoutINS4_7SwizzleILi3ELi4ELi3EEENS4_18smem_ptr_flag_bitsILi16EEENSU_INS5_IJNSA_ILi8EEESF_EEENS5_IJSF_SB_EEEEEEEvNS4_8identityES11_S1B_vS1C_EENS_8epilogue10collective6detail29Sm90TmaWarpSpecializedAdapterINS1F_15DefaultEpilogueISJ_SK_SK_NS1E_6thread17LinearCombinationISJ_Li1EffLNS1J_9ScaleType4KindE0ELNS_15FloatRoundStyleE2ESJ_EENS1_15EpilogueDefaultEEEEEvvEEEEvNT_6ParamsE,"",@"SHT_CUDA_INFO"
	.sectionflags	@""
	.align	4


	//----- nvinfo : EIATTR_CUDA_API_VERSION
	.align		4
        /*0000*/ 	.byte	0x04, 0x37
        /*0002*/ 	.short	(.L_21 - .L_20)
.L_20:
        /*0004*/ 	.word	0x00000082


	//----- nvinfo : EIATTR_KPARAM_INFO
	.align		4
.L_21:
        /*0008*/ 	.byte	0x04, 0x17
        /*000a*/ 	.short	(.L_23 - .L_22)
.L_22:
        /*000c*/ 	.word	0x00000000
        /*0010*/ 	.short	0x0000
        /*0012*/ 	.short	0x0070
        /*0014*/ 	.byte	0x00, 0xf0, 0x01, 0x10


	//----- nvinfo : EIATTR_SPARSE_MMA_MASK
	.align		4
.L_23:
        /*0018*/ 	.byte	0x03, 0x50
        /*001a*/ 	.short	0x0000


	//----- nvinfo : EIATTR_MAXREG_COUNT
	.align		4
        /*001c*/ 	.byte	0x03, 0x1b
        /*001e*/ 	.short	0x00a8


	//----- nvinfo : EIATTR_NUM_BARRIERS
	.align		4
        /*0020*/ 	.byte	0x02, 0x4c
        /*0022*/ 	.byte	0x01
	.zero		1


	//----- nvinfo : EIATTR_EXTERNS
	.align		4
        /*0024*/ 	.byte	0x04, 0x0f
        /*0026*/ 	.short	(.L_25 - .L_24)


	//   ....[0]....
	.align		4
.L_24:
        /*0028*/ 	.word	index@(__assertfail)


	//----- nvinfo : EIATTR_MERCURY_ISA_VERSION
	.align		4
.L_25:
        /*002c*/ 	.byte	0x03, 0x5f
        /*002e*/ 	.short	0x0101


	//----- nvinfo : EIATTR_INT_WARP_WIDE_INSTR_OFFSETS
	.align		4
        /*0030*/ 	.byte	0x04, 0x31
        /*0032*/ 	.short	(.L_27 - .L_26)


	//   ....[0]....
.L_26:
        /*0034*/ 	.word	0x00000430


	//   ....[1]....
        /*0038*/ 	.word	0x00000450


	//   ....[2]....
        /*003c*/ 	.word	0x000004d0


	//   ....[3]....
        /*0040*/ 	.word	0x000004e0


	//   ....[4]....
        /*0044*/ 	.word	0x000004f0


	//   ....[5]....
        /*0048*/ 	.word	0x00000510


	//   ....[6]....
        /*004c*/ 	.word	0x00000570


	//   ....[7]....
        /*0050*/ 	.word	0x00000590


	//----- nvinfo : EIATTR_COOP_GROUP_MASK_REGIDS
	.align		4
.L_27:
        /*0054*/ 	.byte	0x04, 0x29
        /*0056*/ 	.short	(.L_29 - .L_28)


	//   ....[0]....
.L_28:
        /*0058*/ 	.word	0xffffffff


	//   ....[1]....
        /*005c*/ 	.word	0xffffffff


	//   ....[2]....
        /*0060*/ 	.word	0xffffffff


	//   ....[3]....
        /*0064*/ 	.word	0xffffffff


	//   ....[4]....
        /*0068*/ 	.word	0xffffffff


	//   ....[5]....
        /*006c*/ 	.word	0xffffffff


	//----- nvinfo : EIATTR_COOP_GROUP_INSTR_OFFSETS
	.align		4
.L_29:
        /*0070*/ 	.byte	0x04, 0x28
        /*0072*/ 	.short	(.L_31 - .L_30)


	//   ....[0]....
.L_30:
        /*0074*/ 	.word	0x00000050


	//   ....[1]....
        /*0078*/ 	.word	0x00000080


	//   ....[2]....
        /*007c*/ 	.word	0x00000180


	//   ....[3]....
        /*0080*/ 	.word	0x00000350


	//   ....[4]....
        /*0084*/ 	.word	0x00000390


	//   ....[5]....
        /*0088*/ 	.word	0x000003d0


	//----- nvinfo : EIATTR_REG_RECONFIG
	.align		4
.L_31:
        /*008c*/ 	.byte	0x01, 0x54
	.zero		2


	//----- nvinfo : EIATTR_SYSCALL_OFFSETS
	.align		4
        /*0090*/ 	.byte	0x04, 0x46
        /*0092*/ 	.short	(.L_33 - .L_32)


	//   ....[0]....
.L_32:
        /*0094*/ 	.word	0x00001650


	//----- nvinfo : EIATTR_MBARRIER_INSTR_OFFSETS
	.align		4
.L_33:
        /*0098*/ 	.byte	0x04, 0x39
        /*009a*/ 	.short	(.L_35 - .L_34)


	//   ....[0]....
.L_34:
        /*009c*/ 	.word	0x00000300
        /*00a0*/ 	.word	0x000000ff
        /*00a4*/ 	.word	0x00000000
        /*00a8*/ 	.short	0x0100
        /*00aa*/ 	.byte	0x09
	.zero		1


	//   ....[1]....
        /*00ac*/ 	.word	0x00000310
        /*00b0*/ 	.word	0x000000ff
        /*00b4*/ 	.word	0x00000010
        /*00b8*/ 	.short	0x0100
        /*00ba*/ 	.byte	0x09
	.zero		1


	//   ....[2]....
        /*00bc*/ 	.word	0x00000320
        /*00c0*/ 	.word	0x000000ff
        /*00c4*/ 	.word	0x00000008
        /*00c8*/ 	.short	0x0100
        /*00ca*/ 	.byte	0x09
	.zero		1


	//   ....[3]....
        /*00cc*/ 	.word	0x00000330
        /*00d0*/ 	.word	0x000000ff
        /*00d4*/ 	.word	0x00000018
        /*00d8*/ 	.short	0x0100
        /*00da*/ 	.byte	0x09
	.zero		1


	//   ....[4]....
        /*00dc*/ 	.word	0x000005b0
        /*00e0*/ 	.word	0x000000ff
        /*00e4*/ 	.word	0x00000050
        /*00e8*/ 	.short	0x0100
        /*00ea*/ 	.byte	0x09
	.zero		1


	//   ....[5]....
        /*00ec*/ 	.word	0x000005c0
        /*00f0*/ 	.word	0x000000ff
        /*00f4*/ 	.word	0x00000058
        /*00f8*/ 	.short	0x0100
        /*00fa*/ 	.byte	0x09
	.zero		1


	//   ....[6]....
        /*00fc*/ 	.word	0x00000600
        /*0100*/ 	.word	0x000000ff
        /*0104*/ 	.word	0x00000030
        /*0108*/ 	.short	0x0100
        /*010a*/ 	.byte	0x0a
	.zero		1


	//   ....[7]....
        /*010c*/ 	.word	0x00000620
        /*0110*/ 	.word	0x000000ff
        /*0114*/ 	.word	0x00000038
        /*0118*/ 	.short	0x0100
        /*011a*/ 	.byte	0x0a
	.zero		1


	//   ....[8]....
        /*011c*/ 	.word	0x00000630
        /*0120*/ 	.word	0x000000ff
        /*0124*/ 	.word	0x00000040
        /*0128*/ 	.short	0x0100
        /*012a*/ 	.byte	0x0a
	.zero		1


	//   ....[9]....
        /*012c*/ 	.word	0x00000640
        /*0130*/ 	.word	0x000000ff
        /*0134*/ 	.word	0x00000048
        /*0138*/ 	.short	0x0100
        /*013a*/ 	.byte	0x0a
	.zero		1


	//   ....[10]....
        /*013c*/ 	.word	0x00001530
        /*0140*/ 	.word	0x0000009b
        /*0144*/ 	.word	0x00000000
        /*0148*/ 	.short	0x010a
        /*014a*/ 	.byte	0x2d
	.zero		1


	//   ....[11]....
        /*014c*/ 	.word	0x000016e0
        /*0150*/ 	.word	0x00000003
        /*0154*/ 	.word	0x00000000
        /*0158*/ 	.short	0x010a
        /*015a*/ 	.byte	0x3f
	.zero		1


	//   ....[12]....
        /*015c*/ 	.word	0x00001740
        /*0160*/ 	.word	0x00000003
        /*0164*/ 	.word	0x00000000
        /*0168*/ 	.short	0x010a
        /*016a*/ 	.byte	0x3f
	.zero		1


	//   ....[13]....
        /*016c*/ 	.word	0x00001cd0
        /*0170*/ 	.word	0x000000ff
        /*0174*/ 	.word	0x00000000
        /*0178*/ 	.short	0x010a
        /*017a*/ 	.byte	0x08
	.zero		1


	//   ....[14]....
        /*017c*/ 	.word	0x00001d10
        /*0180*/ 	.word	0x000000ff
        /*0184*/ 	.word	0x00000000
        /*0188*/ 	.short	0x010a
        /*018a*/ 	.byte	0x08
	.zero		1


	//   ....[15]....
        /*018c*/ 	.word	0x000021b0
        /*0190*/ 	.word	0x000000ff
        /*0194*/ 	.word	0x00000000
        /*0198*/ 	.short	0x0101
        /*019a*/ 	.byte	0x08
	.zero		1


	//   ....[16]....
        /*019c*/ 	.word	0x000022a0
        /*01a0*/ 	.word	0x0000009c
        /*01a4*/ 	.word	0x00000000
        /*01a8*/ 	.short	0x0101
        /*01aa*/ 	.byte	0x2e
	.zero		1


	//   ....[17]....
        /*01ac*/ 	.word	0x00002370
        /*01b0*/ 	.word	0x000000ff
        /*01b4*/ 	.word	0x00000000
        /*01b8*/ 	.short	0x0101
        /*01ba*/ 	.byte	0x04
	.zero		1


	//   ....[18]....
        /*01bc*/ 	.word	0x00002420
        /*01c0*/ 	.word	0x0000009b
        /*01c4*/ 	.word	0x00000010
        /*01c8*/ 	.short	0x010a
        /*01ca*/ 	.byte	0x2d
	.zero		1


	//   ....[19]....
        /*01cc*/ 	.word	0x0000a210
        /*01d0*/ 	.word	0x0000009e
        /*01d4*/ 	.word	0x00000000
        /*01d8*/ 	.short	0x0101
        /*01da*/ 	.byte	0x2e
	.zero		1


	//   ....[20]....
        /*01dc*/ 	.word	0x0000abf0
        /*01e0*/ 	.word	0x00000007
        /*01e4*/ 	.word	0x00000010
        /*01e8*/ 	.short	0x010a
        /*01ea*/ 	.byte	0x3f
	.zero		1


	//   ....[21]....
        /*01ec*/ 	.word	0x0000b050
        /*01f0*/ 	.word	0x00000003
        /*01f4*/ 	.word	0x00000058
        /*01f8*/ 	.short	0x0101
        /*01fa*/ 	.byte	0x3f
	.zero		1


	//   ....[22]....
        /*01fc*/ 	.word	0x0000b7c0
        /*0200*/ 	.word	0x00000007
        /*0204*/ 	.word	0x00000000
        /*0208*/ 	.short	0x010a
        /*020a*/ 	.byte	0x3f
	.zero		1


	//   ....[23]....
        /*020c*/ 	.word	0x0000b840
        /*0210*/ 	.word	0x00000003
        /*0214*/ 	.word	0x00000000
        /*0218*/ 	.short	0x010a
        /*021a*/ 	.byte	0x3f
	.zero		1


	//   ....[24]....
        /*021c*/ 	.word	0x0000b8a0
        /*0220*/ 	.word	0x0000009d
        /*0224*/ 	.word	0x00000000
        /*0228*/ 	.short	0x010a
        /*022a*/ 	.byte	0x3f
	.zero		1


	//   ....[25]....
        /*022c*/ 	.word	0x0000b8f0
        /*0230*/ 	.word	0x00000003
        /*0234*/ 	.word	0x00000000
        /*0238*/ 	.short	0x010a
        /*023a*/ 	.byte	0x3f
	.zero		1


	//   ....[26]....
        /*023c*/ 	.word	0x0000b950
        /*0240*/ 	.word	0x00000004
        /*0244*/ 	.word	0x00000000
        /*0248*/ 	.short	0x010a
        /*024a*/ 	.byte	0x3f
	.zero		1


	//   ....[27]....
        /*024c*/ 	.word	0x0000b9a0
        /*0250*/ 	.word	0x0000009d
        /*0254*/ 	.word	0x00000010
        /*0258*/ 	.short	0x010a
        /*025a*/ 	.byte	0x3f
	.zero		1


	//   ....[28]....
        /*025c*/ 	.word	0x0000ba70
        /*0260*/ 	.word	0x00000007
        /*0264*/ 	.word	0x00000010
        /*0268*/ 	.short	0x010a
        /*026a*/ 	.byte	0x3f
	.zero		1


	//   ....[29]....
        /*026c*/ 	.word	0x0000bb40
        /*0270*/ 	.word	0x00000007
        /*0274*/ 	.word	0x00000000
        /*0278*/ 	.short	0x010a
        /*027a*/ 	.byte	0x3f
	.zero		1


	//----- nvinfo : EIATTR_NUM_MBARRIERS
	.align		4
.L_35:
        /*027c*/ 	.byte	0x03, 0x38
        /*027e*/ 	.short	0x000a


	//----- nvinfo : EIATTR_EXIT_INSTR_OFFSETS
	.align		4
        /*0280*/ 	.byte	0x04, 0x1c
        /*0282*/ 	.short	(.L_37 - .L_36)


	//   ....[0]....
.L_36:
        /*0284*/ 	.word	0x00001200


	//   ....[1]....
        /*0288*/ 	.word	0x00001260


	//   ....[2]....
        /*028c*/ 	.word	0x0000a920


	//   ....[3]....
        /*0290*/ 	.word	0x0000a950


	//   ....[4]....
        /*0294*/ 	.word	0x0000b890


	//----- nvinfo : EIATTR_MAX_THREADS
	.align		4
.L_37:
        /*0298*/ 	.byte	0x04, 0x05
        /*029a*/ 	.short	(.L_39 - .L_38)
.L_38:
        /*029c*/ 	.word	0x00000180
        /*02a0*/ 	.word	0x00000001
        /*02a4*/ 	.word	0x00000001


	//----- nvinfo : EIATTR_CRS_STACK_SIZE
	.align		4
.L_39:
        /*02a8*/ 	.byte	0x04, 0x1e
        /*02aa*/ 	.short	(.L_41 - .L_40)
.L_40:
        /*02ac*/ 	.word	0x00000000


	//----- nvinfo : EIATTR_CBANK_PARAM_SIZE
	.align		4
.L_41:
        /*02b0*/ 	.byte	0x03, 0x19
        /*02b2*/ 	.short	0x0470


	//----- nvinfo : EIATTR_PARAM_CBANK
	.align		4
        /*02b4*/ 	.byte	0x04, 0x0a
        /*02b6*/ 	.short	(.L_43 - .L_42)
	.align		4
.L_42:
        /*02b8*/ 	.word	index@(.nv.constant0._ZN7cutlass13device_kernelINS_4gemm6kernel13GemmUniversalIN4cute5tupleIJiiiiEEENS1_10collective13CollectiveMmaINS1_34MainloopSm90TmaGmmaWarpSpecializedILi2ENS5_IJNS4_1CILi1EEESB_SB_EEENS1_32KernelTmaWarpSpecializedPingpongEEENS5_IJNSA_ILi64EEENSA_ILi256EEENSA_ILi128EEEEEENS_10bfloat16_tENS5_IJlSB_lEEESJ_SK_NS4_8TiledMMAINS4_8MMA_AtomIJNS4_4SM904GMMA28MMA_64x256x16_F32BF16BF16_SSILNSO_5MajorE0ELSQ_0ELNSO_7ScaleInE1ELSR_1EEEEEENS4_6LayoutISC_NS5_IJNSA_ILi0EEESV_SV_EEEEENS5_IJNS4_10UnderscoreESY_SY_EEEEENS4_13SM90_TMA_LOADENS4_14ComposedLayoutINS4_7SwizzleILi3ELi4ELi3EEENS4_18smem_ptr_flag_bitsILi16EEENSU_INS5_IJNSA_ILi8EEESF_EEENS5_IJSF_SB_EEEEEEEvNS4_8identityES11_S1B_vS1C_EENS_8epilogue10collective6detail29Sm90TmaWarpSpecializedAdapterINS1F_15DefaultEpilogueISJ_SK_SK_NS1E_6thread17LinearCombinationISJ_Li1EffLNS1J_9ScaleType4KindE0ELNS_15FloatRoundStyleE2ESJ_EENS1_15EpilogueDefaultEEEEEvvEEEEvNT_6ParamsE)
        /*02bc*/ 	.short	0x0210
        /*02be*/ 	.short	0x0470


	//----- nvinfo : EIATTR_SW_WAR
	.align		4
.L_43:
        /*02c0*/ 	.byte	0x04, 0x36
        /*02c2*/ 	.short	(.L_45 - .L_44)
.L_44:
        /*02c4*/ 	.word	0x00000008
.L_45:


//--------------------- .nv.callgraph             --------------------------
	.section	.nv.callgraph,"",@"SHT_CUDA_CALLGRAPH"
	.align	4
	.sectionentsize	8
	.align		4
        /*0000*/ 	.word	0x00000000
	.align		4
        /*0004*/ 	.word	0xffffffff
	.align		4
        /*0008*/ 	.word	index@(_ZN7cutlass13device_kernelINS_4gemm6kernel13GemmUniversalIN4cute5tupleIJiiiiEEENS1_10collective13CollectiveMmaINS1_34MainloopSm90TmaGmmaWarpSpecializedILi2ENS5_IJNS4_1CILi1EEESB_SB_EEENS1_32KernelTmaWarpSpecializedPingpongEEENS5_IJNSA_ILi64EEENSA_ILi256EEENSA_ILi128EEEEEENS_10bfloat16_tENS5_IJlSB_lEEESJ_SK_NS4_8TiledMMAINS4_8MMA_AtomIJNS4_4SM904GMMA28MMA_64x256x16_F32BF16BF16_SSILNSO_5MajorE0ELSQ_0ELNSO_7ScaleInE1ELSR_1EEEEEENS4_6LayoutISC_NS5_IJNSA_ILi0EEESV_SV_EEEEENS5_IJNS4_10UnderscoreESY_SY_EEEEENS4_13SM90_TMA_LOADENS4_14ComposedLayoutINS4_7SwizzleILi3ELi4ELi3EEENS4_18smem_ptr_flag_bitsILi16EEENSU_INS5_IJNSA_ILi8EEESF_EEENS5_IJSF_SB_EEEEEEEvNS4_8identityES11_S1B_vS1C_EENS_8epilogue10collective6detail29Sm90TmaWarpSpecializedAdapterINS1F_15DefaultEpilogueISJ_SK_SK_NS1E_6thread17LinearCombinationISJ_Li1EffLNS1J_9ScaleType4KindE0ELNS_15FloatRoundStyleE2ESJ_EENS1_15EpilogueDefaultEEEEEvvEEEEvNT_6ParamsE)
	.align		4
        /*000c*/ 	.word	index@(__assertfail)
	.align		4
        /*0010*/ 	.word	0x00000000
	.align		4
        /*0014*/ 	.word	0xfffffffe
	.align		4
        /*0018*/ 	.word	0x00000000
	.align		4
        /*001c*/ 	.word	0xfffffffd
	.align		4
        /*0020*/ 	.word	0x00000000
	.align		4
        /*0024*/ 	.word	0xfffffffc


//--------------------- .nv.constant4             --------------------------
	.section	.nv.constant4,"a",@progbits
	.align	8
	.align		8
.nv.constant4:
        /*0000*/ 	.dword	__assertfail
	.align		8
        /*0008*/ 	.dword	__unnamed_1
	.align		8
        /*0010*/ 	.dword	_ZN40_INTERNAL_48983c6e_4_k_cu_a76962a7_277244cuda3std3__45__cpo5beginE
	.align		8
        /*0018*/ 	.dword	_ZN40_INTERNAL_48983c6e_4_k_cu_a76962a7_277244cuda3std3__45__cpo3endE
	.align		8
        /*0020*/ 	.dword	_ZN40_INTERNAL_48983c6e_4_k_cu_a76962a7_277244cuda3std3__45__cpo6cbeginE
	.align		8
        /*0028*/ 	.dword	_ZN40_INTERNAL_48983c6e_4_k_cu_a76962a7_277244cuda3std3__45__cpo4cendE
	.align		8
        /*0030*/ 	.dword	_ZN40_INTERNAL_48983c6e_4_k_cu_a76962a7_277244cuda3std3__442_GLOBAL__N__48983c6e_4_k_cu_a76962a7_277246ignoreE
	.align		8
        /*0038*/ 	.dword	_ZN40_INTERNAL_48983c6e_4_k_cu_a76962a7_277244cuda3std3__419piecewise_constructE
	.align		8
        /*0040*/ 	.dword	_ZN40_INTERNAL_48983c6e_4_k_cu_a76962a7_277244cuda3std3__48in_placeE
	.align		8
        /*0048*/ 	.dword	_ZN40_INTERNAL_48983c6e_4_k_cu_a76962a7_277244cuda3std6ranges3__45__cpo4swapE
	.align		8
        /*0050*/ 	.dword	_ZN40_INTERNAL_48983c6e_4_k_cu_a76962a7_277244cuda3std6ranges3__45__cpo9iter_moveE
	.align		8
        /*0058*/ 	.dword	_ZN40_INTERNAL_48983c6e_4_k_cu_a76962a7_277244cute7productE
	.align		8
        /*0060*/ 	.dword	_ZN40_INTERNAL_48983c6e_4_k_cu_a76962a7_277244cute1_E
	.align		8
        /*0068*/ 	.dword	$str$22
	.align		8
        /*0070*/ 	.dword	$str$23


//--------------------- .text._ZN7cutlass13device_kernelINS_4gemm6kernel13GemmUniversalIN4cute5tupleIJiiiiEEENS1_10collective13CollectiveMmaINS1_34MainloopSm90TmaGmmaWarpSpecializedILi2ENS5_IJNS4_1CILi1EEESB_SB_EEENS1_32KernelTmaWarpSpecializedPingpongEEENS5_IJNSA_ILi64EEENSA_ILi256EEENSA_ILi128EEEEEENS_10bfloat16_tENS5_IJlSB_lEEESJ_SK_NS4_8TiledMMAINS4_8MMA_AtomIJNS4_4SM904GMMA28MMA_64x256x16_F32BF16BF16_SSILNSO_5MajorE0ELSQ_0ELNSO_7ScaleInE1ELSR_1EEEEEENS4_6LayoutISC_NS5_IJNSA_ILi0EEESV_SV_EEEEENS5_IJNS4_10UnderscoreESY_SY_EEEEENS4_13SM90_TMA_LOADENS4_14ComposedLayoutINS4_7SwizzleILi3ELi4ELi3EEENS4_18smem_ptr_flag_bitsILi16EEENSU_INS5_IJNSA_ILi8EEESF_EEENS5_IJSF_SB_EEEEEEEvNS4_8identityES11_S1B_vS1C_EENS_8epilogue10collective6detail29Sm90TmaWarpSpecializedAdapterINS1F_15DefaultEpilogueISJ_SK_SK_NS1E_6thread17LinearCombinationISJ_Li1EffLNS1J_9ScaleType4KindE0ELNS_15FloatRoundStyleE2ESJ_EENS1_15EpilogueDefaultEEEEEvvEEEEvNT_6ParamsE --------------------------
	.section	.text._ZN7cutlass13device_kernelINS_4gemm6kernel13GemmUniversalIN4cute5tupleIJiiiiEEENS1_10collective13CollectiveMmaINS1_34MainloopSm90TmaGmmaWarpSpecializedILi2ENS5_IJNS4_1CILi1EEESB_SB_EEENS1_32KernelTmaWarpSpecializedPingpongEEENS5_IJNSA_ILi64EEENSA_ILi256EEENSA_ILi128EEEEEENS_10bfloat16_tENS5_IJlSB_lEEESJ_SK_NS4_8TiledMMAINS4_8MMA_AtomIJNS4_4SM904GMMA28MMA_64x256x16_F32BF16BF16_SSILNSO_5MajorE0ELSQ_0ELNSO_7ScaleInE1ELSR_1EEEEEENS4_6LayoutISC_NS5_IJNSA_ILi0EEESV_SV_EEEEENS5_IJNS4_10UnderscoreESY_SY_EEEEENS4_13SM90_TMA_LOADENS4_14ComposedLayoutINS4_7SwizzleILi3ELi4ELi3EEENS4_18smem_ptr_flag_bitsILi16EEENSU_INS5_IJNSA_ILi8EEESF_EEENS5_IJSF_SB_EEEEEEEvNS4_8identityES11_S1B_vS1C_EENS_8epilogue10collective6detail29Sm90TmaWarpSpecializedAdapterINS1F_15DefaultEpilogueISJ_SK_SK_NS1E_6thread17LinearCombinationISJ_Li1EffLNS1J_9ScaleType4KindE0ELNS_15FloatRoundStyleE2ESJ_EENS1_15EpilogueDefaultEEEEEvvEEEEvNT_6ParamsE,"ax",@progbits
	.align	128
.text._ZN7cutlass13device_kernelINS_4gemm6kernel13GemmUniversalIN4cute5tupleIJiiiiEEENS1_10collective13CollectiveMmaINS1_34MainloopSm90TmaGmmaWarpSpecializedILi2ENS5_IJNS4_1CILi1EEESB_SB_EEENS1_32KernelTmaWarpSpecializedPingpongEEENS5_IJNSA_ILi64EEENSA_ILi256EEENSA_ILi128EEEEEENS_10bfloat16_tENS5_IJlSB_lEEESJ_SK_NS4_8TiledMMAINS4_8MMA_AtomIJNS4_4SM904GMMA28MMA_64x256x16_F32BF16BF16_SSILNSO_5MajorE0ELSQ_0ELNSO_7ScaleInE1ELSR_1EEEEEENS4_6LayoutISC_NS5_IJNSA_ILi0EEESV_SV_EEEEENS5_IJNS4_10UnderscoreESY_SY_EEEEENS4_13SM90_TMA_LOADENS4_14ComposedLayoutINS4_7SwizzleILi3ELi4ELi3EEENS4_18smem_ptr_flag_bitsILi16EEENSU_INS5_IJNSA_ILi8EEESF_EEENS5_IJSF_SB_EEEEEEEvNS4_8identityES11_S1B_vS1C_EENS_8epilogue10collective6detail29Sm90TmaWarpSpecializedAdapterINS1F_15DefaultEpilogueISJ_SK_SK_NS1E_6thread17LinearCombinationISJ_Li1EffLNS1J_9ScaleType4KindE0ELNS_15FloatRoundStyleE2ESJ_EENS1_15EpilogueDefaultEEEEEvvEEEEvNT_6ParamsE:
        .type           _ZN7cutlass13device_kernelINS_4gemm6kernel13GemmUniversalIN4cute5tupleIJiiiiEEENS1_10collective13CollectiveMmaINS1_34MainloopSm90TmaGmmaWarpSpecializedILi2ENS5_IJNS4_1CILi1EEESB_SB_EEENS1_32KernelTmaWarpSpecializedPingpongEEENS5_IJNSA_ILi64EEENSA_ILi256EEENSA_ILi128EEEEEENS_10bfloat16_tENS5_IJlSB_lEEESJ_SK_NS4_8TiledMMAINS4_8MMA_AtomIJNS4_4SM904GMMA28MMA_64x256x16_F32BF16BF16_SSILNSO_5MajorE0ELSQ_0ELNSO_7ScaleInE1ELSR_1EEEEEENS4_6LayoutISC_NS5_IJNSA_ILi0EEESV_SV_EEEEENS5_IJNS4_10UnderscoreESY_SY_EEEEENS4_13SM90_TMA_LOADENS4_14ComposedLayoutINS4_7SwizzleILi3ELi4ELi3EEENS4_18smem_ptr_flag_bitsILi16EEENSU_INS5_IJNSA_ILi8EEESF_EEENS5_IJSF_SB_EEEEEEEvNS4_8identityES11_S1B_vS1C_EENS_8epilogue10collective6detail29Sm90TmaWarpSpecializedAdapterINS1F_15DefaultEpilogueISJ_SK_SK_NS1E_6thread17LinearCombinationISJ_Li1EffLNS1J_9ScaleType4KindE0ELNS_15FloatRoundStyleE2ESJ_EENS1_15EpilogueDefaultEEEEEvvEEEEvNT_6ParamsE,@function
        .size           _ZN7cutlass13device_kernelINS_4gemm6kernel13GemmUniversalIN4cute5tupleIJiiiiEEENS1_10collective13CollectiveMmaINS1_34MainloopSm90TmaGmmaWarpSpecializedILi2ENS5_IJNS4_1CILi1EEESB_SB_EEENS1_32KernelTmaWarpSpecializedPingpongEEENS5_IJNSA_ILi64EEENSA_ILi256EEENSA_ILi128EEEEEENS_10bfloat16_tENS5_IJlSB_lEEESJ_SK_NS4_8TiledMMAINS4_8MMA_AtomIJNS4_4SM904GMMA28MMA_64x256x16_F32BF16BF16_SSILNSO_5MajorE0ELSQ_0ELNSO_7ScaleInE1ELSR_1EEEEEENS4_6LayoutISC_NS5_IJNSA_ILi0EEESV_SV_EEEEENS5_IJNS4_10UnderscoreESY_SY_EEEEENS4_13SM90_TMA_LOADENS4_14ComposedLayoutINS4_7SwizzleILi3ELi4ELi3EEENS4_18smem_ptr_flag_bitsILi16EEENSU_INS5_IJNSA_ILi8EEESF_EEENS5_IJSF_SB_EEEEEEEvNS4_8identityES11_S1B_vS1C_EENS_8epilogue10collective6detail29Sm90TmaWarpSpecializedAdapterINS1F_15DefaultEpilogueISJ_SK_SK_NS1E_6thread17LinearCombinationISJ_Li1EffLNS1J_9ScaleType4KindE0ELNS_15FloatRoundStyleE2ESJ_EENS1_15EpilogueDefaultEEEEEvvEEEEvNT_6ParamsE,(.L_x_320 - _ZN7cutlass13device_kernelINS_4gemm6kernel13GemmUniversalIN4cute5tupleIJiiiiEEENS1_10collective13CollectiveMmaINS1_34MainloopSm90TmaGmmaWarpSpecializedILi2ENS5_IJNS4_1CILi1EEESB_SB_EEENS1_32KernelTmaWarpSpecializedPingpongEEENS5_IJNSA_ILi64EEENSA_ILi256EEENSA_ILi128EEEEEENS_10bfloat16_tENS5_IJlSB_lEEESJ_SK_NS4_8TiledMMAINS4_8MMA_AtomIJNS4_4SM904GMMA28MMA_64x256x16_F32BF16BF16_SSILNSO_5MajorE0ELSQ_0ELNSO_7ScaleInE1ELSR_1EEEEEENS4_6LayoutISC_NS5_IJNSA_ILi0EEESV_SV_EEEEENS5_IJNS4_10UnderscoreESY_SY_EEEEENS4_13SM90_TMA_LOADENS4_14ComposedLayoutINS4_7SwizzleILi3ELi4ELi3EEENS4_18smem_ptr_flag_bitsILi16EEENSU_INS5_IJNSA_ILi8EEESF_EEENS5_IJSF_SB_EEEEEEEvNS4_8identityES11_S1B_vS1C_EENS_8epilogue10collective6detail29Sm90TmaWarpSpecializedAdapterINS1F_15DefaultEpilogueISJ_SK_SK_NS1E_6thread17LinearCombinationISJ_Li1EffLNS1J_9ScaleType4KindE0ELNS_15FloatRoundStyleE2ESJ_EENS1_15EpilogueDefaultEEEEEvvEEEEvNT_6ParamsE)
        .other          _ZN7cutlass13device_kernelINS_4gemm6kernel13GemmUniversalIN4cute5tupleIJiiiiEEENS1_10collective13CollectiveMmaINS1_34MainloopSm90TmaGmmaWarpSpecializedILi2ENS5_IJNS4_1CILi1EEESB_SB_EEENS1_32KernelTmaWarpSpecializedPingpongEEENS5_IJNSA_ILi64EEENSA_ILi256EEENSA_ILi128EEEEEENS_10bfloat16_tENS5_IJlSB_lEEESJ_SK_NS4_8TiledMMAINS4_8MMA_AtomIJNS4_4SM904GMMA28MMA_64x256x16_F32BF16BF16_SSILNSO_5MajorE0ELSQ_0ELNSO_7ScaleInE1ELSR_1EEEEEENS4_6LayoutISC_NS5_IJNSA_ILi0EEESV_SV_EEEEENS5_IJNS4_10UnderscoreESY_SY_EEEEENS4_13SM90_TMA_LOADENS4_14ComposedLayoutINS4_7SwizzleILi3ELi4ELi3EEENS4_18smem_ptr_flag_bitsILi16EEENSU_INS5_IJNSA_ILi8EEESF_EEENS5_IJSF_SB_EEEEEEEvNS4_8identityES11_S1B_vS1C_EENS_8epilogue10collective6detail29Sm90TmaWarpSpecializedAdapterINS1F_15DefaultEpilogueISJ_SK_SK_NS1E_6thread17LinearCombinationISJ_Li1EffLNS1J_9ScaleType4KindE0ELNS_15FloatRoundStyleE2ESJ_EENS1_15EpilogueDefaultEEEEEvvEEEEvNT_6ParamsE,@"STO_CUDA_ENTRY STV_DEFAULT"
_ZN7cutlass13device_kernelINS_4gemm6kernel13GemmUniversalIN4cute5tupleIJiiiiEEENS1_10collective13CollectiveMmaINS1_34MainloopSm90TmaGmmaWarpSpecializedILi2ENS5_IJNS4_1CILi1EEESB_SB_EEENS1_32KernelTmaWarpSpecializedPingpongEEENS5_IJNSA_ILi64EEENSA_ILi256EEENSA_ILi128EEEEEENS_10bfloat16_tENS5_IJlSB_lEEESJ_SK_NS4_8TiledMMAINS4_8MMA_AtomIJNS4_4SM904GMMA28MMA_64x256x16_F32BF16BF16_SSILNSO_5MajorE0ELSQ_0ELNSO_7ScaleInE1ELSR_1EEEEEENS4_6LayoutISC_NS5_IJNSA_ILi0EEESV_SV_EEEEENS5_IJNS4_10UnderscoreESY_SY_EEEEENS4_13SM90_TMA_LOADENS4_14ComposedLayoutINS4_7SwizzleILi3ELi4ELi3EEENS4_18smem_ptr_flag_bitsILi16EEENSU_INS5_IJNSA_ILi8EEESF_EEENS5_IJSF_SB_EEEEEEEvNS4_8identityES11_S1B_vS1C_EENS_8epilogue10collective6detail29Sm90TmaWarpSpecializedAdapterINS1F_15DefaultEpilogueISJ_SK_SK_NS1E_6thread17LinearCombinationISJ_Li1EffLNS1J_9ScaleType4KindE0ELNS_15FloatRoundStyleE2ESJ_EENS1_15EpilogueDefaultEEEEEvvEEEEvNT_6ParamsE:
[----:B------:R-:W0:Y:S01]  /*0000*/  LDC R1, c[0x0][0x28] ;  /* 0x00000a00ff017b82 */ /* 0x000e220000000800 */
[----:B------:R-:W1:Y:S01]  /*0010*/  S2R R4, SR_TID.X ;  /* 0x0000000000047919 */ /* 0x000e620000002100 */
[----:B------:R-:W-:Y:S01]  /*0020*/  ELECT P0, URZ, PT ;  /* 0x00000000003f782f */ /* 0x000fe20003800000 */
[----:B------:R-:W-:Y:S01]  /*0030*/  BSSY B0, `(.L_x_0) ;  /* 0x0000014000007945 */ /* 0x000fe20003800000 */
[----:B-1----:R-:W-:-:S05]  /*0040*/  SHF.R.U32.HI R0, RZ, 0x5, R4 ;  /* 0x00000005ff007819 */ /* 0x002fca0000011604 */
[----:B------:R-:W1:Y:S02]  /*0050*/  SHFL.IDX PT, R2, R0, RZ, 0x1f ;  /* 0x00001fff00027589 */ /* 0x000e6400000e0000 */
[----:B-1----:R-:W-:Y:S02]  /*0060*/  R2UR UR8, R2 ;  /* 0x00000000020872ca */ /* 0x002fe400000e0000 */
[----:B------:R-:W-:-:S05]  /*0070*/  SHF.R.U32.HI R2, RZ, 0x7, R4 ;  /* 0x00000007ff027819 */ /* 0x000fca0000011604 */
[----:B------:R1:W2:Y:S06]  /*0080*/  SHFL.IDX PT, R3, R2, RZ, 0x1f ;  /* 0x00001fff02037589 */ /* 0x0002ac00000e0000 */
[----:B------:R-:W-:Y:S02]  /*0090*/  USHF.R.S32.HI UR4, URZ, 0x1f, UR8 ;  /* 0x0000001f3f047899 */ /* 0x000fe40008011408 */
[----:B------:R-:W-:Y:S02]  /*00a0*/  ISETP.NE.OR P0, PT, RZ, UR8, !P0 ;  /* 0x00000008ff007c0c */ /* 0x000fe4000c705670 */
[----:B------:R-:W-:-:S04]  /*00b0*/  ULEA.HI UR4, UR4, UR8, URZ, 0x2 ;  /* 0x0000000804047291 */ /* 0x000fc8000f8f103f */
[----:B------:R-:W-:-:S04]  /*00c0*/  ULOP3.LUT UR4, UR4, 0xfffffffc, URZ, 0xc0, !UPT ;  /* 0xfffffffc04047892 */ /* 0x000fc8000f8ec03f */
[----:B------:R-:W-:-:S03]  /*00d0*/  UIADD3 UR8, UR8, -UR4, URZ ;  /* 0x8000000408087290 */ /* 0x000fc6000fffe03f */
[----:B01----:R-:W-:Y:S09]  /*00e0*/  @P0 BRA `(.L_x_1) ;  /* 0x0000000000200947 */ /* 0x003ff20003800000 */
[----:B------:R-:W-:Y:S02]  /*00f0*/  ULDC.64 UR4, c[0x0][0x198] ;  /* 0x0000660000047ab9 */ /* 0x000fe40000000a00 */
[----:B------:R-:W-:Y:S02]  /*0100*/  UIADD3 UR6, UP0, UR4, 0xf0, URZ ;  /* 0x000000f004067890 */ /* 0x000fe4000ff1e03f */
[----:B------:R-:W-:Y:S02]  /*0110*/  UIADD3 UR4, UP1, UR4, 0x1f0, URZ ;  /* 0x000001f004047890 */ /* 0x000fe4000ff3e03f */
[----:B------:R-:W-:Y:S02]  /*0120*/  UIADD3.X UR7, URZ, UR5, URZ, UP0, !UPT ;  /* 0x000000053f077290 */ /* 0x000fe400087fe43f */
[----:B------:R-:W-:-:S07]  /*0130*/  UIADD3.X UR5, URZ, UR5, URZ, UP1, !UPT ;  /* 0x000000053f057290 */ /* 0x000fce0008ffe43f */
[----:B------:R0:W-:Y:S02]  /*0140*/  UTMACCTL.PF [UR6] ;  /* 0x00000000060079b9 */ /* 0x0001e40008040000 */
[----:B------:R0:W-:Y:S02]  /*0150*/  UTMACCTL.PF [UR4] ;  /* 0x00000000040079b9 */ /* 0x0001e40008040000 */
[----:B0-----:R-:W-:Y:S01]  /*0160*/  NOP ;  /* 0x0000000000007918 */ /* 0x001fe20000000000 */
.L_x_1:
[----:B------:R-:W-:Y:S05]  /*0170*/  BSYNC B0 ;  /* 0x0000000000007941 */ /* 0x000fea0003800000 */
.L_x_0:
[----:B------:R-:W0:Y:S01]  /*0180*/  SHFL.IDX PT, R5, R0, RZ, 0x1f ;  /* 0x00001fff00057589 */ /* 0x000e2200000e0000 */
[----:B--2---:R-:W-:Y:S01]  /*0190*/  R2UR UR15, R3 ;  /* 0x00000000030f72ca */ /* 0x004fe200000e0000 */
[----:B------:R-:W-:-:S04]  /*01a0*/  UISETP.NE.AND UP0, UPT, UR8, 0x3, UPT ;  /* 0x000000030800788c */ /* 0x000fc8000bf05270 */
[----:B------:R-:W-:-:S08]  /*01b0*/  UISETP.EQ.OR UP0, UPT, UR8, URZ, !UP0 ;  /* 0x0000003f0800728c */ /* 0x000fd0000c702670 */
[----:B------:R-:W-:Y:S02]  /*01c0*/  UIADD3 UR18, UR15, -0x1, URZ ;  /* 0xffffffff0f127890 */ /* 0x000fe4000fffe03f */
[----:B------:R-:W-:Y:S02]  /*01d0*/  UISETP.EQ.AND UP0, UPT, UR15, URZ, UP0 ;  /* 0x0000003f0f00728c */ /* 0x000fe40008702270 */
[----:B------:R-:W-:Y:S02]  /*01e0*/  UISETP.GE.U32.AND UP1, UPT, UR18, 0x2, UPT ;  /* 0x000000021200788c */ /* 0x000fe4000bf26070 */
[----:B------:R-:W-:Y:S01]  /*01f0*/  USEL UR42, URZ, 0x1, !UP0 ;  /* 0x000000013f2a7887 */ /* 0x000fe2000c000000 */
[----:B0-----:R-:W-:-:S03]  /*0200*/  ISETP.NE.AND P0, PT, R5, RZ, PT ;  /* 0x000000ff0500720c */ /* 0x001fc60003f05270 */
[----:B------:R-:W-:-:S10]  /*0210*/  USEL UR42, UR42, 0x2, UP1 ;  /* 0x000000022a2a7887 */ /* 0x000fd40008800000 */
[----:B------:R-:W-:Y:S05]  /*0220*/  @P0 BRA `(.L_x_2) ;  /* 0x0000000000480947 */ /* 0x000fea0003800000 */
[----:B------:R-:W0:Y:S01]  /*0230*/  S2UR UR9, SR_CgaCtaId ;  /* 0x00000000000979c3 */ /* 0x000e220000008800 */
[----:B------:R-:W-:Y:S01]  /*0240*/  UMOV UR4, 0x400 ;  /* 0x0000040000047882 */ /* 0x000fe20000000000 */
[----:B------:R-:W-:Y:S01]  /*0250*/  UMOV UR5, 0x1 ;  /* 0x0000000100057882 */ /* 0x000fe20000000000 */
[----:B------:R-:W-:Y:S01]  /*0260*/  UMOV UR6, 0x80 ;  /* 0x0000008000067882 */ /* 0x000fe20000000000 */
[----:B------:R-:W-:Y:S01]  /*0270*/  ELECT P0, URZ, PT ;  /* 0x00000000003f782f */ /* 0x000fe20003800000 */
[----:B------:R-:W-:-:S04]  /*0280*/  UIADD3 UR6, -UR6, 0x100000, URZ ;  /* 0x0010000006067890 */ /* 0x000fc8000fffe13f */
[----:B------:R-:W-:Y:S02]  /*0290*/  USHF.L.U32 UR7, UR6, 0xb, URZ ;  /* 0x0000000b06077899 */ /* 0x000fe4000800063f */
[----:B------:R-:W-:Y:S02]  /*02a0*/  USHF.L.U32 UR6, UR6, 0x1, URZ ;  /* 0x0000000106067899 */ /* 0x000fe4000800063f */
[----:B0-----:R-:W-:Y:S02]  /*02b0*/  ULEA UR9, UR9, UR4, 0x18 ;  /* 0x0000000409097291 */ /* 0x001fe4000f8ec03f */
[----:B------:R-:W-:-:S04]  /*02c0*/  UIADD3 UR4, -UR5, 0x100000, URZ ;  /* 0x0010000005047890 */ /* 0x000fc8000fffe13f */
[----:B------:R-:W-:Y:S02]  /*02d0*/  USHF.L.U32 UR5, UR4, 0xb, URZ ;  /* 0x0000000b04057899 */ /* 0x000fe4000800063f */
[----:B------:R-:W-:Y:S01]  /*02e0*/  USHF.L.U32 UR4, UR4, 0x1, URZ ;  /* 0x0000000104047899 */ /* 0x000fe2000800063f */
[----:B------:R-:W0:Y:S11]  /*02f0*/  FENCE.VIEW.ASYNC.S ;  /* 0x00000000000073c6 */ /* 0x000e360000000000 */
[----:B0-----:R0:W1:Y:S01]  /*0300*/  SYNCS.EXCH.64 URZ, [UR9], UR4 ;  /* 0x00000004093f75b2 */ /* 0x0010620008000100 */
[----:B------:R0:W2:Y:S01]  /*0310*/  SYNCS.EXCH.64 URZ, [UR9+0x10], UR6 ;  /* 0x00001006093f75b2 */ /* 0x0000a20008000100 */
[----:B------:R0:W3:Y:S01]  /*0320*/  SYNCS.EXCH.64 URZ, [UR9+0x8], UR4 ;  /* 0x00000804093f75b2 */ /* 0x0000e20008000100 */
[----:B------:R0:W4:Y:S01]  /*0330*/  SYNCS.EXCH.64 URZ, [UR9+0x18], UR6 ;  /* 0x00001806093f75b2 */ /* 0x0001220008000100 */
[----:B------:R-:W-:Y:S01]  /*0340*/  NOP ;  /* 0x0000000000007918 */ /* 0x000fe20000000000 */
.L_x_2:
[----:B------:R-:W5:Y:S01]  /*0350*/  SHFL.IDX PT, R5, R0, RZ, 0x1f ;  /* 0x00001fff00057589 */ /* 0x000f6200000e0000 */
[----:B------:R-:W-:Y:S01]  /*0360*/  ELECT P0, URZ, PT ;  /* 0x00000000003f782f */ /* 0x000fe20003800000 */
[----:B------:R-:W-:Y:S01]  /*0370*/  NOP ;  /* 0x0000000000007918 */ /* 0x000fe20000000000 */
[----:B------:R-:W-:Y:S01]  /*0380*/  ELECT P1, URZ, PT ;  /* 0x00000000003f782f */ /* 0x000fe20003820000 */
[----:B------:R-:W1:Y:S01]  /*0390*/  SHFL.IDX PT, R3, R0, RZ, 0x1f ;  /* 0x00001fff00037589 */ /* 0x000e6200000e0000 */
[----:B0-----:R-:W-:Y:S01]  /*03a0*/  UMOV UR4, 0x20 ;  /* 0x0000002000047882 */ /* 0x001fe20000000000 */
[----:B------:R-:W-:Y:S01]  /*03b0*/  UMOV UR12, 0x80 ;  /* 0x00000080000c7882 */ /* 0x000fe20000000000 */
[----:B------:R-:W-:Y:S01]  /*03c0*/  NOP ;  /* 0x0000000000007918 */ /* 0x000fe20000000000 */
[----:B------:R0:W0:Y:S01]  /*03d0*/  SHFL.IDX PT, R0, R2, RZ, 0x1f ;  /* 0x00001fff02007589 */ /* 0x00002200000e0000 */
[----:B------:R-:W-:Y:S01]  /*03e0*/  ULDC.64 UR50, c[0x0][0x208] ;  /* 0x0000820000327ab9 */ /* 0x000fe20000000a00 */
[----:B-----5:R-:W-:-:S02]  /*03f0*/  ISETP.NE.OR P0, PT, R5, RZ, !P0 ;  /* 0x000000ff0500720c */ /* 0x020fc40004705670 */
[----:B-1----:R-:W-:Y:S02]  /*0400*/  ISETP.NE.OR P1, PT, R3, RZ, !P1 ;  /* 0x000000ff0300720c */ /* 0x002fe40004f25670 */
[----:B------:R-:W-:-:S04]  /*0410*/  SHF.R.S32.HI R3, RZ, 0x1f, R4 ;  /* 0x0000001fff037819 */ /* 0x000fc80000011404 */
[----:B------:R-:W-:-:S05]  /*0420*/  LEA.HI R3, R3, R4, RZ, 0x7 ;  /* 0x0000000403037211 */ /* 0x000fca00078f38ff */
[----:B------:R-:W-:Y:S01]  /*0430*/  VOTEU.ALL UP0, P0 ;  /* 0x00000000003f7886 */ /* 0x000fe20000000000 */
[----:B------:R-:W-:Y:S01]  /*0440*/  LOP3.LUT R3, R3, 0xffffff80, RZ, 0xc0, !PT ;  /* 0xffffff8003037812 */ /* 0x000fe200078ec0ff */
[----:B------:R-:W-:-:S03]  /*0450*/  VOTEU.ALL UP1, P1 ;  /* 0x00000000003f7886 */ /* 0x000fc60000820000 */
[----:B------:R-:W1:Y:S01]  /*0460*/  @!UP0 S2UR UR7, SR_CgaCtaId ;  /* 0x00000000000789c3 */ /* 0x000e620000008800 */
[----:B------:R-:W-:Y:S01]  /*0470*/  @!UP0 UMOV UR6, 0x400 ;  /* 0x0000040000068882 */ /* 0x000fe20000000000 */
[----:B------:R-:W-:-:S04]  /*0480*/  @!UP0 UIADD3 UR4, -UR4, 0x100000, URZ ;  /* 0x0010000004048890 */ /* 0x000fc8000fffe13f */
[----:B------:R-:W-:Y:S02]  /*0490*/  @!UP0 USHF.L.U32 UR5, UR4, 0xb, URZ ;  /* 0x0000000b04058899 */ /* 0x000fe4000800063f */
[----:B------:R-:W-:Y:S01]  /*04a0*/  @!UP0 USHF.L.U32 UR4, UR4, 0x1, URZ ;  /* 0x0000000104048899 */ /* 0x000fe2000800063f */
[----:B------:R-:W-:Y:S01]  /*04b0*/  IMAD.IADD R3, R4, 0x1, -R3 ;  /* 0x0000000104037824 */ /* 0x000fe200078e0a03 */
[----:B------:R-:W-:Y:S01]  /*04c0*/  @!UP1 UMOV UR10, 0x400 ;  /* 0x00000400000a9882 */ /* 0x000fe20000000000 */
[----:B------:R-:W-:Y:S01]  /*04d0*/  VOTEU.ALL UP2, P1 ;  /* 0x00000000003f7886 */ /* 0x000fe20000840000 */
[----:B------:R-:W-:Y:S01]  /*04e0*/  VOTEU.ALL UP3, P1 ;  /* 0x00000000003f7886 */ /* 0x000fe20000860000 */
[----:B------:R-:W-:Y:S01]  /*04f0*/  VOTEU.ALL UP4, P1 ;  /* 0x00000000003f7886 */ /* 0x000fe20000880000 */
[----:B------:R-:W5:Y:S01]  /*0500*/  @!UP1 S2UR UR11, SR_CgaCtaId ;  /* 0x00000000000b99c3 */ /* 0x000f620000008800 */
[----:B------:R-:W-:Y:S01]  /*0510*/  VOTEU.ALL UP5, P1 ;  /* 0x00000000003f7886 */ /* 0x000fe200008a0000 */
[----:B------:R-:W-:Y:S01]  /*0520*/  ISETP.NE.AND P1, PT, RZ, UR15, PT ;  /* 0x0000000fff007c0c */ /* 0x000fe2000bf25270 */
[----:B-1----:R-:W-:-:S02]  /*0530*/  @!UP0 ULEA UR9, UR7, UR6, 0x18 ;  /* 0x0000000607098291 */ /* 0x002fc4000f8ec03f */
[----:B------:R-:W-:-:S04]  /*0540*/  @!UP1 UIADD3 UR6, -UR12, 0x100000, URZ ;  /* 0x001000000c069890 */ /* 0x000fc8000fffe13f */
[----:B------:R-:W-:Y:S02]  /*0550*/  @!UP1 USHF.L.U32 UR7, UR6, 0xb, URZ ;  /* 0x0000000b06079899 */ /* 0x000fe4000800063f */
[----:B------:R-:W-:Y:S01]  /*0560*/  @!UP1 USHF.L.U32 UR6, UR6, 0x1, URZ ;  /* 0x0000000106069899 */ /* 0x000fe2000800063f */
[----:B------:R-:W-:Y:S01]  /*0570*/  VOTEU.ALL UP0, P0 ;  /* 0x00000000003f7886 */ /* 0x000fe20000000000 */
[----:B-----5:R-:W-:Y:S01]  /*0580*/  @!UP1 ULEA UR10, UR11, UR10, 0x18 ;  /* 0x0000000a0b0a9291 */ /* 0x020fe2000f8ec03f */
[----:B------:R-:W-:Y:S01]  /*0590*/  VOTEU.ALL UP1, P0 ;  /* 0x00000000003f7886 */ /* 0x000fe20000020000 */
[----:B------:R-:W1:Y:S02]  /*05a0*/  FENCE.VIEW.ASYNC.S ;  /* 0x00000000000073c6 */ /* 0x000e640000000000 */
[----:B-1----:R-:W2:Y:S02]  /*05b0*/  @!UP0 SYNCS.EXCH.64 URZ, [UR9+0x50], UR4 ;  /* 0x00005004093f85b2 */ /* 0x002ea40008000100 */
[----:B------:R1:W2:Y:S01]  /*05c0*/  @!UP1 SYNCS.EXCH.64 URZ, [UR9+0x58], UR4 ;  /* 0x00005804093f95b2 */ /* 0x0002a20008000100 */
[----:B------:R-:W-:Y:S01]  /*05d0*/  NOP ;  /* 0x0000000000007918 */ /* 0x000fe20000000000 */
[----:B-1----:R-:W-:-:S02]  /*05e0*/  ULDC.64 UR4, c[0x0][0x598] ;  /* 0x0001660000047ab9 */ /* 0x002fc40000000a00 */
[----:B------:R-:W-:Y:S02]  /*05f0*/  ISETP.NE.U32.AND P0, PT, RZ, UR4, PT ;  /* 0x00000004ff007c0c */ /* 0x000fe4000bf05070 */
[----:B------:R1:W2:Y:S02]  /*0600*/  @!UP2 SYNCS.EXCH.64 URZ, [UR10+0x30], UR6 ;  /* 0x000030060a3fa5b2 */ /* 0x0002a40008000100 */
[----:B------:R-:W-:Y:S01]  /*0610*/  ISETP.NE.AND.EX P0, PT, RZ, UR5, PT, P0 ;  /* 0x00000005ff007c0c */ /* 0x000fe2000bf05300 */
[----:B------:R1:W2:Y:S01]  /*0620*/  @!UP3 SYNCS.EXCH.64 URZ, [UR10+0x38], UR6 ;  /* 0x000038060a3fb5b2 */ /* 0x0002a20008000100 */
[----:B------:R1:W2:Y:S01]  /*0630*/  @!UP4 SYNCS.EXCH.64 URZ, [UR10+0x40], UR6 ;  /* 0x000040060a3fc5b2 */ /* 0x0002a20008000100 */
[----:B------:R1:W2:Y:S01]  /*0640*/  @!UP5 SYNCS.EXCH.64 URZ, [UR10+0x48], UR6 ;  /* 0x000048060a3fd5b2 */ /* 0x0002a20008000100 */
[----:B------:R-:W-:Y:S01]  /*0650*/  NOP ;  /* 0x0000000000007918 */ /* 0x000fe20000000000 */
[----:B--234-:R-:W-:Y:S08]  /*0660*/  BAR.SYNC.DEFER_BLOCKING 0x0 ;  /* 0x0000000000007b1d */ /* 0x01cff00000010000 */
[----:B01----:R-:W-:Y:S05]  /*0670*/  @!P0 BRA `(.L_x_3) ;  /* 0x00000000001c8947 */ /* 0x003fea0003800000 */
[----:B------:R-:W0:Y:S02]  /*0680*/  LDC.64 R6, c[0x0][0x598] ;  /* 0x00016600ff067b82 */ /* 0x000e240000000a00 */
[----:B0-----:R-:W2:Y:S02]  /*0690*/  LDG.E.64 R6, desc[UR50][R6.64] ;  /* 0x0000003206067981 */ /* 0x001ea4000c1e1b00 */
[----:B--2---:R-:W-:-:S04]  /*06a0*/  ISETP.NE.U32.AND P0, PT, R6, RZ, PT ;  /* 0x000000ff0600720c */ /* 0x004fc80003f05070 */
[----:B------:R-:W-:-:S13]  /*06b0*/  ISETP.NE.AND.EX P0, PT, R7, RZ, PT, P0 ;  /* 0x000000ff0700720c */ /* 0x000fda0003f05300 */
[----:B------:R-:W-:Y:S05]  /*06c0*/  @!P0 BRA `(.L_x_3) ;  /* 0x0000000000088947 */ /* 0x000fea0003800000 */
[----:B------:R1:W5:Y:S01]  /*06d0*/  LD.E R23, desc[UR50][R6.64] ;  /* 0x0000003206177980 */ /* 0x000362000c101900 */
[----:B------:R-:W-:Y:S05]  /*06e0*/  BRA `(.L_x_4) ;  /* 0x0000000000247947 */ /* 0x000fea0003800000 */
.L_x_3:
[----:B------:R-:W-:Y:S02]  /*06f0*/  ULDC.64 UR4, c[0x0][0x588] ;  /* 0x0001620000047ab9 */ /* 0x000fe40000000a00 */
[----:B------:R-:W-:-:S04]  /*0700*/  ISETP.NE.U32.AND P0, PT, RZ, UR4, PT ;  /* 0x00000004ff007c0c */ /* 0x000fc8000bf05070 */
[----:B------:R-:W-:-:S13]  /*0710*/  ISETP.NE.AND.EX P0, PT, RZ, UR5, PT, P0 ;  /* 0x00000005ff007c0c */ /* 0x000fda000bf05300 */
[----:B------:R-:W-:Y:S05]  /*0720*/  @!P0 BRA `(.L_x_5) ;  /* 0x00000000000c8947 */ /* 0x000fea0003800000 */
[----:B------:R-:W0:Y:S02]  /*0730*/  LDC.64 R6, c[0x0][0x588] ;  /* 0x00016200ff067b82 */ /* 0x000e240000000a00 */
[----:B0-----:R0:W5:Y:S01]  /*0740*/  LDG.E R23, desc[UR50][R6.64] ;  /* 0x0000003206177981 */ /* 0x001162000c1e1900 */
[----:B------:R-:W-:Y:S05]  /*0750*/  BRA `(.L_x_4) ;  /* 0x0000000000087947 */ /* 0x000fea0003800000 */
.L_x_5:
[----:B------:R-:W-:Y:S02]  /*0760*/  ULDC UR4, c[0x0][0x580] ;  /* 0x0001600000047ab9 */ /* 0x000fe40000000800 */
[----:B------:R-:W-:-:S07]  /*0770*/  IMAD.U32 R23, RZ, RZ, UR4 ;  /* 0x00000004ff177e24 */ /* 0x000fce000f8e00ff */
.L_x_4:
[----:B------:R-:W-:Y:S02]  /*0780*/  ULDC.64 UR4, c[0x0][0x5a0] ;  /* 0x0001680000047ab9 */ /* 0x000fe40000000a00 */
[----:B------:R-:W-:-:S04]  /*0790*/  ISETP.NE.U32.AND P0, PT, RZ, UR4, PT ;  /* 0x00000004ff007c0c */ /* 0x000fc8000bf05070 */
[----:B------:R-:W-:-:S13]  /*07a0*/  ISETP.NE.AND.EX P0, PT, RZ, UR5, PT, P0 ;  /* 0x00000005ff007c0c */ /* 0x000fda000bf05300 */
[----:B------:R-:W-:Y:S05]  /*07b0*/  @!P0 BRA `(.L_x_6) ;  /* 0x00000000001c8947 */ /* 0x000fea0003800000 */
[----:B01----:R-:W0:Y:S02]  /*07c0*/  LDC.64 R6, c[0x0][0x5a0] ;  /* 0x00016800ff067b82 */ /* 0x003e240000000a00 */
[----:B0-----:R-:W2:Y:S02]  /*07d0*/  LDG.E.64 R6, desc[UR50][R6.64] ;  /* 0x0000003206067981 */ /* 0x001ea4000c1e1b00 */
[----:B--2---:R-:W-:-:S04]  /*07e0*/  ISETP.NE.U32.AND P0, PT, R6, RZ, PT ;  /* 0x000000ff0600720c */ /* 0x004fc80003f05070 */
[----:B------:R-:W-:-:S13]  /*07f0*/  ISETP.NE.AND.EX P0, PT, R7, RZ, PT, P0 ;  /* 0x000000ff0700720c */ /* 0x000fda0003f05300 */
[----:B------:R-:W-:Y:S05]  /*0800*/  @!P0 BRA `(.L_x_6) ;  /* 0x0000000000088947 */ /* 0x000fea0003800000 */
[----:B------:R3:W5:Y:S01]  /*0810*/  LD.E R22, desc[UR50][R6.64] ;  /* 0x0000003206167980 */ /* 0x000762000c101900 */
[----:B------:R-:W-:Y:S05]  /*0820*/  BRA `(.L_x_7) ;  /* 0x0000000000247947 */ /* 0x000fea0003800000 */
.L_x_6:
[----:B------:R-:W-:Y:S02]  /*0830*/  ULDC.64 UR4, c[0x0][0x590] ;  /* 0x0001640000047ab9 */ /* 0x000fe40000000a00 */
[----:B------:R-:W-:-:S04]  /*0840*/  ISETP.NE.U32.AND P0, PT, RZ, UR4, PT ;  /* 0x00000004ff007c0c */ /* 0x000fc8000bf05070 */
[----:B------:R-:W-:-:S13]  /*0850*/  ISETP.NE.AND.EX P0, PT, RZ, UR5, PT, P0 ;  /* 0x00000005ff007c0c */ /* 0x000fda000bf05300 */
[----:B------:R-:W-:Y:S05]  /*0860*/  @!P0 BRA `(.L_x_8) ;  /* 0x00000000000c8947 */ /* 0x000fea0003800000 */
[----:B01----:R-:W0:Y:S02]  /*0870*/  LDC.64 R6, c[0x0][0x590] ;  /* 0x00016400ff067b82 */ /* 0x003e240000000a00 */
[----:B0-----:R2:W5:Y:S01]  /*0880*/  LDG.E R22, desc[UR50][R6.64] ;  /* 0x0000003206167981 */ /* 0x001562000c1e1900 */
[----:B------:R-:W-:Y:S05]  /*0890*/  BRA `(.L_x_7) ;  /* 0x0000000000087947 */ /* 0x000fea0003800000 */
.L_x_8:
[----:B------:R-:W-:Y:S02]  /*08a0*/  ULDC UR4, c[0x0][0x584] ;  /* 0x0001610000047ab9 */ /* 0x000fe40000000800 */
[----:B------:R-:W-:-:S07]  /*08b0*/  IMAD.U32 R22, RZ, RZ, UR4 ;  /* 0x00000004ff167e24 */ /* 0x000fce000f8e00ff */
.L_x_7:
[----:B------:R-:W4:Y:S01]  /*08c0*/  S2UR UR10, SR_CTAID.Y ;  /* 0x00000000000a79c3 */ /* 0x000f220000002600 */
[----:B------:R-:W-:Y:S01]  /*08d0*/  ULDC UR5, c[0x0][0x65c] ;  /* 0x0001970000057ab9 */ /* 0x000fe20000000800 */
[----:B------:R-:W-:Y:S01]  /*08e0*/  UISETP.NE.AND UP0, UPT, UR15, 0x2, UPT ;  /* 0x000000020f00788c */ /* 0x000fe2000bf05270 */
[----:B------:R-:W-:Y:S01]  /*08f0*/  PRMT R5, RZ, 0x7610, R5 ;  /* 0x00007610ff057816 */ /* 0x000fe20000000005 */
[----:B------:R-:W-:Y:S01]  /*0900*/  UISETP.NE.AND UP2, UPT, UR5, 0x1, UPT ;  /* 0x000000010500788c */ /* 0x000fe2000bf45270 */
[----:B------:R-:W-:Y:S02]  /*0910*/  IMAD.MOV.U32 R18, RZ, RZ, -0x1 ;  /* 0xffffffffff127424 */ /* 0x000fe400078e00ff */
[----:B------:R-:W-:Y:S01]  /*0920*/  IMAD.MOV.U32 R19, RZ, RZ, -0x1 ;  /* 0xffffffffff137424 */ /* 0x000fe200078e00ff */
[----:B------:R-:W4:Y:S01]  /*0930*/  S2UR UR4, SR_CTAID.X ;  /* 0x00000000000479c3 */ /* 0x000f220000002500 */
[----:B------:R-:W-:-:S06]  /*0940*/  UP2UR UR40, UPR, URZ, 0x4 ;  /* 0x000000043f287883 */ /* 0x000fcc0008000000 */
[----:B------:R-:W-:Y:S01]  /*0950*/  @UP2 ULDC UR12, c[0x0][0x10] ;  /* 0x00000400000c2ab9 */ /* 0x000fe20000000800 */
[----:B------:R-:W-:Y:S01]  /*0960*/  @UP2 UMOV UR7, URZ ;  /* 0x0000003f00072c82 */ /* 0x000fe20008000000 */
[----:B------:R-:W-:Y:S01]  /*0970*/  @UP2 UMOV UR5, URZ ;  /* 0x0000003f00052c82 */ /* 0x000fe20008000000 */
[----:B0123--:R-:W0:Y:S01]  /*0980*/  LDC.64 R6, c[0x0][0x650] ;  /* 0x00019400ff067b82 */ /* 0x00fe220000000a00 */
[----:B----4-:R-:W-:Y:S02]  /*0990*/  @UP2 UMOV UR9, UR10 ;  /* 0x0000000a00092c82 */ /* 0x010fe40008000000 */
[----:B------:R-:W-:Y:S01]  /*09a0*/  @UP2 UMOV UR6, UR9 ;  /* 0x0000000900062c82 */ /* 0x000fe20008000000 */
[----:B------:R-:W-:Y:S01]  /*09b0*/  @!UP2 UMOV UR9, UR10 ;  /* 0x0000000a0009ac82 */ /* 0x000fe20008000000 */
[----:B------:R-:W-:-:S03]  /*09c0*/  @UP2 UIMAD.WIDE.U32 UR12, UR4, UR12, UR6 ;  /* 0x0000000c040c22a5 */ /* 0x000fc6000f8e0006 */
[----:B------:R-:W-:Y:S01]  /*09d0*/  @!UP2 ULDC UR6, c[0x0][0xc] ;  /* 0x000003000006aab9 */ /* 0x000fe20000000800 */
[----:B------:R-:W-:Y:S01]  /*09e0*/  @UP2 UIADD3 UR14, UR13, UR5, URZ ;  /* 0x000000050d0e2290 */ /* 0x000fe2000fffe03f */
[----:B------:R-:W-:Y:S02]  /*09f0*/  ULDC UR10, c[0x0][0xc] ;  /* 0x00000300000a7ab9 */ /* 0x000fe40000000800 */
[----:B------:R-:W-:Y:S01]  /*0a00*/  UMOV UR5, URZ ;  /* 0x0000003f00057c82 */ /* 0x000fe20008000000 */
[----:B------:R-:W-:Y:S01]  /*0a10*/  ULDC UR11, c[0x0][0x10] ;  /* 0x00000400000b7ab9 */ /* 0x000fe20000000800 */
[----:B------:R-:W-:Y:S02]  /*0a20*/  @!UP2 UIMAD.WIDE.U32 UR6, UR6, UR9, UR4 ;  /* 0x000000090606a2a5 */ /* 0x000fe4000f8e0004 */
[----:B------:R-:W-:Y:S01]  /*0a30*/  UIMAD.WIDE.U32 UR10, UR10, UR11, URZ ;  /* 0x0000000b0a0a72a5 */ /* 0x000fe2000f8e003f */
[----:B------:R-:W-:-:S03]  /*0a40*/  ULDC UR13, c[0x0][0x14] ;  /* 0x00000500000d7ab9 */ /* 0x000fc60000000800 */
[----:B------:R-:W-:Y:S02]  /*0a50*/  UIMAD.WIDE.U32 UR38, UR10, UR13, URZ ;  /* 0x0000000d0a2672a5 */ /* 0x000fe4000f8e003f */
[----:B------:R-:W-:Y:S01]  /*0a60*/  UIMAD UR41, UR11, UR13, URZ ;  /* 0x0000000d0b2972a4 */ /* 0x000fe2000f8e023f */
[----:B------:R-:W-:Y:S01]  /*0a70*/  @!UP2 UMOV UR12, UR6 ;  /* 0x00000006000cac82 */ /* 0x000fe20008000000 */
[----:B------:R-:W-:Y:S02]  /*0a80*/  @!UP2 UMOV UR14, UR7 ;  /* 0x00000007000eac82 */ /* 0x000fe40008000000 */
[----:B------:R-:W-:Y:S02]  /*0a90*/  UIADD3 UR41, UR39, UR41, URZ ;  /* 0x0000002927297290 */ /* 0x000fe4000fffe03f */
[----:B------:R-:W-:-:S04]  /*0aa0*/  UIADD3 UR6, UP1, UR12, UR38, URZ ;  /* 0x000000260c067290 */ /* 0x000fc8000ff3e03f */
[----:B------:R-:W-:Y:S02]  /*0ab0*/  UIADD3.X UR7, UR14, UR41, URZ, UP1, !UPT ;  /* 0x000000290e077290 */ /* 0x000fe40008ffe43f */
[----:B------:R-:W-:Y:S02]  /*0ac0*/  USEL UR6, UR6, UR12, !UP0 ;  /* 0x0000000c06067287 */ /* 0x000fe4000c000000 */
[----:B------:R-:W-:-:S04]  /*0ad0*/  USEL UR7, UR7, UR14, !UP0 ;  /* 0x0000000e07077287 */ /* 0x000fc8000c000000 */
[----:B0-----:R-:W-:Y:S01]  /*0ae0*/  ISETP.LE.U32.AND P0, PT, R6, UR6, PT ;  /* 0x0000000606007c0c */ /* 0x001fe2000bf03070 */
[----:B------:R-:W-:Y:S02]  /*0af0*/  IMAD.U32 R16, RZ, RZ, UR6 ;  /* 0x00000006ff107e24 */ /* 0x000fe4000f8e00ff */
[----:B------:R-:W-:Y:S02]  /*0b00*/  IMAD.U32 R2, RZ, RZ, UR7 ;  /* 0x00000007ff027e24 */ /* 0x000fe4000f8e00ff */
[----:B------:R-:W-:-:S03]  /*0b10*/  IMAD.U32 R17, RZ, RZ, UR7 ;  /* 0x00000007ff117e24 */ /* 0x000fc6000f8e00ff */
[----:B------:R-:W-:Y:S01]  /*0b20*/  ISETP.GE.U32.AND.EX P0, PT, R2, R7, PT, P0 ;  /* 0x000000070200720c */ /* 0x000fe20003f06100 */
[----:B------:R-:W-:-:S12]  /*0b30*/  IMAD.MOV.U32 R2, RZ, RZ, -0x1 ;  /* 0xffffffffff027424 */ /* 0x000fd800078e00ff */
[----:B------:R-:W-:Y:S05]  /*0b40*/  @P0 BRA `(.L_x_9) ;  /* 0x00000004008c0947 */ /* 0x000fea0003800000 */
[----:B------:R-:W-:Y:S01]  /*0b50*/  I2FP.F32.U32 R2, UR4 ;  /* 0x0000000400027c45 */ /* 0x000fe20008201000 */
[----:B------:R-:W-:Y:S01]  /*0b60*/  ULDC.64 UR16, c[0x0][0x628] ;  /* 0x00018a0000107ab9 */ /* 0x000fe20000000a00 */
[----:B------:R-:W-:Y:S01]  /*0b70*/  ULDC UR6, c[0x0][0x150] ;  /* 0x0000540000067ab9 */ /* 0x000fe20000000800 */
[----:B------:R-:W-:Y:S01]  /*0b80*/  ISETP.NE.U32.AND P0, PT, RZ, UR16, PT ;  /* 0x00000010ff007c0c */ /* 0x000fe2000bf05070 */
[----:B------:R-:W-:Y:S01]  /*0b90*/  ULDC UR15, c[0x0][0x630] ;  /* 0x00018c00000f7ab9 */ /* 0x000fe20000000800 */
[----:B------:R-:W-:Y:S01]  /*0ba0*/  FMUL R2, R2, UR6 ;  /* 0x0000000602027c20 */ /* 0x000fe20008400000 */
[----:B------:R-:W-:Y:S01]  /*0bb0*/  R2UR UR19, R16 ;  /* 0x00000000101372ca */ /* 0x000fe200000e0000 */
[----:B------:R-:W-:Y:S01]  /*0bc0*/  ULDC UR21, c[0x0][0x154] ;  /* 0x0000550000157ab9 */ /* 0x000fe20000000800 */
[----:B------:R-:W-:Y:S01]  /*0bd0*/  ISETP.NE.AND.EX P0, PT, RZ, UR17, PT, P0 ;  /* 0x00000011ff007c0c */ /* 0x000fe2000bf05300 */
[----:B------:R0:W1:Y:S01]  /*0be0*/  F2I.U32.TRUNC.NTZ R5, R2 ;  /* 0x0000000200057305 */ /* 0x000062000020f000 */
[----:B------:R-:W-:-:S02]  /*0bf0*/  R2UR UR20, R17 ;  /* 0x00000000111472ca */ /* 0x000fc400000e0000 */
[----:B------:R-:W-:Y:S02]  /*0c00*/  R2UR UR6, R16 ;  /* 0x00000000100672ca */ /* 0x000fe400000e0000 */
[----:B------:R-:W-:-:S07]  /*0c10*/  R2UR UR7, R17 ;  /* 0x00000000110772ca */ /* 0x000fce00000e0000 */
[----:B0-----:R-:W-:Y:S08]  /*0c20*/  @!P0 BRA `(.L_x_10) ;  /* 0x0000000000308947 */ /* 0x001ff00003800000 */
[----:B------:R-:W-:Y:S01]  /*0c30*/  R2UR UR6, R16 ;  /* 0x00000000100672ca */ /* 0x000fe200000e0000 */
[----:B------:R-:W-:Y:S01]  /*0c40*/  ULDC UR12, c[0x0][0x634] ;  /* 0x00018d00000c7ab9 */ /* 0x000fe20000000800 */
[----:B------:R-:W-:-:S11]  /*0c50*/  R2UR UR14, R17 ;  /* 0x00000000110e72ca */ /* 0x000fd600000e0000 */
[----:B------:R-:W-:-:S04]  /*0c60*/  UIADD3 UR12, UP1, UR6, UR12, URZ ;  /* 0x0000000c060c7290 */ /* 0x000fc8000ff3e03f */
[----:B------:R-:W-:-:S04]  /*0c70*/  UIADD3.X UR14, URZ, UR14, URZ, UP1, !UPT ;  /* 0x0000000e3f0e7290 */ /* 0x000fc80008ffe43f */
[----:B------:R-:W-:-:S04]  /*0c80*/  UIMAD.WIDE.U32 UR6, UR14, UR16, URZ ;  /* 0x000000100e0672a5 */ /* 0x000fc8000f8e003f */
[----:B------:R-:W-:Y:S02]  /*0c90*/  UIMAD.WIDE.U32 UR10, UP1, UR12, UR17, UR6 ;  /* 0x000000110c0a72a5 */ /* 0x000fe4000f820006 */
[----:B------:R-:W-:Y:S02]  /*0ca0*/  UIMAD.WIDE.U32 UR6, UR12, UR16, URZ ;  /* 0x000000100c0672a5 */ /* 0x000fe4000f8e003f */
[----:B------:R-:W-:Y:S02]  /*0cb0*/  UIADD3.X UR13, URZ, URZ, URZ, UP1, !UPT ;  /* 0x0000003f3f0d7290 */ /* 0x000fe40008ffe43f */
[----:B------:R-:W-:Y:S01]  /*0cc0*/  UIADD3 URZ, UP1, UR7, UR10, URZ ;  /* 0x0000000a073f7290 */ /* 0x000fe2000ff3e03f */
[----:B------:R-:W-:-:S03]  /*0cd0*/  UMOV UR12, UR11 ;  /* 0x0000000b000c7c82 */ /* 0x000fc60008000000 */
[----:B------:R-:W-:-:S12]  /*0ce0*/  UIMAD.WIDE.U32.X UR6, UR14, UR17, UR12, UP1 ;  /* 0x000000110e0672a5 */ /* 0x000fd800088e040c */
.L_x_10:
[----:B------:R-:W-:Y:S01]  /*0cf0*/  USHF.R.U64 UR5, UR6, UR15, UR7 ;  /* 0x0000000f06057299 */ /* 0x000fe20008001207 */
[----:B------:R-:W-:Y:S01]  /*0d00*/  I2FP.F32.U32 R2, UR9 ;  /* 0x0000000900027c45 */ /* 0x000fe20008201000 */
[----:B------:R-:W-:Y:S01]  /*0d10*/  USHF.R.U32.HI UR6, URZ, UR15, UR7 ;  /* 0x0000000f3f067299 */ /* 0x000fe20008011607 */
[----:B-1----:R-:W-:Y:S01]  /*0d20*/  R2UR UR14, R5 ;  /* 0x00000000050e72ca */ /* 0x002fe200000e0000 */
[----:B------:R-:W-:Y:S02]  /*0d30*/  UIADD3 UR17, UP1, URZ, -UR5, URZ ;  /* 0x800000053f117290 */ /* 0x000fe4000ff3e03f */
[----:B------:R-:W-:Y:S01]  /*0d40*/  FMUL R2, R2, UR21 ;  /* 0x0000001502027c20 */ /* 0x000fe20008400000 */
[----:B------:R-:W-:Y:S01]  /*0d50*/  ULDC.64 UR10, c[0x0][0x620] ;  /* 0x00018800000a7ab9 */ /* 0x000fe20000000a00 */
[----:B------:R-:W-:Y:S01]  /*0d60*/  UIADD3.X UR6, URZ, ~UR6, URZ, UP1, !UPT ;  /* 0x800000063f067290 */ /* 0x000fe20008ffe43f */
[----:B------:R-:W-:Y:S01]  /*0d70*/  UMOV UR12, UR19 ;  /* 0x00000013000c7c82 */ /* 0x000fe20008000000 */
[----:B------:R-:W-:-:S02]  /*0d80*/  UMOV UR13, UR20 ;  /* 0x00000014000d7c82 */ /* 0x000fc40008000000 */
[----:B------:R-:W-:Y:S01]  /*0d90*/  UIMAD UR6, UR6, UR10, URZ ;  /* 0x0000000a060672a4 */ /* 0x000fe2000f8e023f */
[----:B------:R-:W0:Y:S01]  /*0da0*/  F2I.U32.TRUNC.NTZ R2, R2 ;  /* 0x0000000200027305 */ /* 0x000e22000020f000 */
[----:B------:R-:W-:Y:S02]  /*0db0*/  UIMAD.WIDE.U32 UR12, UR17, UR10, UR12 ;  /* 0x0000000a110c72a5 */ /* 0x000fe4000f8e000c */
[----:B------:R-:W-:Y:S01]  /*0dc0*/  UIMAD UR17, UR17, UR11, UR6 ;  /* 0x0000000b111172a4 */ /* 0x000fe2000f8e0206 */
[----:B------:R-:W-:Y:S01]  /*0dd0*/  ULDC UR24, c[0x0][0x658] ;  /* 0x0001960000187ab9 */ /* 0x000fe20000000800 */
[----:B------:R-:W-:Y:S02]  /*0de0*/  UMOV UR22, 0xffffffff ;  /* 0xffffffff00167882 */ /* 0x000fe40000000000 */
[----:B------:R-:W-:Y:S01]  /*0df0*/  UIADD3 UR17, UR13, UR17, URZ ;  /* 0x000000110d117290 */ /* 0x000fe2000fffe03f */
[----:B------:R-:W-:Y:S01]  /*0e00*/  ULDC UR19, c[0x0][0x618] ;  /* 0x0001860000137ab9 */ /* 0x000fe20000000800 */
[----:B------:R-:W-:Y:S01]  /*0e10*/  ULDC.64 UR6, c[0x0][0x640] ;  /* 0x0001900000067ab9 */ /* 0x000fe20000000a00 */
[----:B------:R-:W-:Y:S01]  /*0e20*/  USHF.L.U32 UR13, UR22, UR24, URZ ;  /* 0x00000018160d7299 */ /* 0x000fe2000800063f */
[----:B------:R-:W-:Y:S01]  /*0e30*/  ISETP.NE.U32.AND P0, PT, RZ, UR6, PT ;  /* 0x00000006ff007c0c */ /* 0x000fe2000bf05070 */
[----:B------:R-:W-:-:S02]  /*0e40*/  USHF.R.U64 UR22, UR12, UR19, UR17 ;  /* 0x000000130c167299 */ /* 0x000fc40008001211 */
[----:B------:R-:W-:Y:S01]  /*0e50*/  USHF.R.U32.HI UR12, URZ, UR19, UR17 ;  /* 0x000000133f0c7299 */ /* 0x000fe20008011611 */
[----:B0-----:R-:W-:Y:S01]  /*0e60*/  R2UR UR16, R2 ;  /* 0x00000000021072ca */ /* 0x001fe200000e0000 */
[----:B------:R-:W-:Y:S01]  /*0e70*/  ULDC UR21, c[0x0][0x608] ;  /* 0x0001820000157ab9 */ /* 0x000fe20000000800 */
[----:B------:R-:W-:Y:S01]  /*0e80*/  ISETP.NE.AND.EX P0, PT, RZ, UR7, PT, P0 ;  /* 0x00000007ff007c0c */ /* 0x000fe2000bf05300 */
[----:B------:R-:W-:Y:S02]  /*0e90*/  USHF.R.U64 UR26, UR22, UR21, UR12 ;  /* 0x00000015161a7299 */ /* 0x000fe4000800120c */
[----:B------:R-:W-:Y:S01]  /*0ea0*/  USHF.R.U32.HI UR12, URZ, UR21, UR12 ;  /* 0x000000153f0c7299 */ /* 0x000fe2000801160c */
[----:B------:R-:W-:Y:S01]  /*0eb0*/  UMOV UR20, 0x1 ;  /* 0x0000000100147882 */ /* 0x000fe20000000000 */
[----:B------:R-:W-:Y:S02]  /*0ec0*/  UIADD3 UR14, -UR14, URZ, URZ ;  /* 0x0000003f0e0e7290 */ /* 0x000fe4000fffe13f */
[----:B------:R-:W-:-:S02]  /*0ed0*/  USHF.R.U64 UR27, UR26, UR24, UR12 ;  /* 0x000000181a1b7299 */ /* 0x000fc4000800120c */
[----:B------:R-:W-:Y:S01]  /*0ee0*/  USHF.L.U32 UR19, UR20, UR24, URZ ;  /* 0x0000001814137299 */ /* 0x000fe2000800063f */
[----:B------:R-:W-:Y:S01]  /*0ef0*/  ULDC UR15, c[0x0][0x144] ;  /* 0x00005100000f7ab9 */ /* 0x000fe20000000800 */
[----:B------:R-:W-:Y:S01]  /*0f00*/  ULDC UR10, c[0x0][0x600] ;  /* 0x00018000000a7ab9 */ /* 0x000fe20000000800 */
[----:B------:R-:W-:Y:S02]  /*0f10*/  ULOP3.LUT UR20, URZ, UR13, URZ, 0x33, !UPT ;  /* 0x0000000d3f147292 */ /* 0x000fe4000f8e333f */
[----:B------:R-:W-:Y:S02]  /*0f20*/  USHF.R.U32.HI UR13, URZ, UR24, UR12 ;  /* 0x000000183f0d7299 */ /* 0x000fe4000801160c */
[----:B------:R-:W-:Y:S02]  /*0f30*/  UIADD3 UR11, UR10, -0x1, URZ ;  /* 0xffffffff0a0b7890 */ /* 0x000fe4000fffe03f */
[----:B------:R-:W-:Y:S02]  /*0f40*/  UIADD3 UR23, -UR16, URZ, URZ ;  /* 0x0000003f10177290 */ /* 0x000fe4000fffe13f */
[----:B------:R-:W-:Y:S01]  /*0f50*/  UIMAD UR4, UR15, UR14, UR4 ;  /* 0x0000000e0f0472a4 */ /* 0x000fe2000f8e0204 */
[----:B------:R-:W-:Y:S01]  /*0f60*/  ULDC UR28, c[0x0][0x148] ;  /* 0x00005200001c7ab9 */ /* 0x000fe20000000800 */
[----:B------:R-:W-:Y:S01]  /*0f70*/  ULDC UR24, c[0x0][0x648] ;  /* 0x0001920000187ab9 */ /* 0x000fe20000000800 */
[----:B------:R-:W-:Y:S01]  /*0f80*/  ULDC UR25, c[0x0][0x638] ;  /* 0x00018e0000197ab9 */ /* 0x000fe20000000800 */
[----:B------:R-:W-:Y:S01]  /*0f90*/  UMOV UR12, UR27 ;  /* 0x0000001b000c7c82 */ /* 0x000fe20008000000 */
[----:B------:R-:W-:Y:S07]  /*0fa0*/  @!P0 BRA `(.L_x_11) ;  /* 0x0000000000308947 */ /* 0x000fee0003800000 */
[----:B------:R-:W-:Y:S02]  /*0fb0*/  ULDC UR16, c[0x0][0x64c] ;  /* 0x0001930000107ab9 */ /* 0x000fe40000000800 */
        /* <DEDUP_REMOVED lines=8> */
[----:B------:R-:W-:-:S07]  /*1040*/  UIMAD.WIDE.U32.X UR6, UR21, UR7, UR16, UP1 ;  /* 0x00000007150672a5 */ /* 0x000fce00088e0410 */
[----:B------:R-:W-:Y:S01]  /*1050*/  UMOV UR12, UR6 ;  /* 0x00000006000c7c82 */ /* 0x000fe20008000000 */
[----:B------:R-:W-:-:S05]  /*1060*/  UMOV UR13, UR7 ;  /* 0x00000007000d7c82 */ /* 0x000fca0008000000 */
.L_x_11:
[----:B------:R-:W-:Y:S01]  /*1070*/  UISETP.NE.AND UP1, UPT, UR40, URZ, UPT ;  /* 0x0000003f2800728c */ /* 0x000fe2000bf25270 */
[----:B------:R-:W-:Y:S01]  /*1080*/  IMAD.MOV.U32 R5, RZ, RZ, 0x1 ;  /* 0x00000001ff057424 */ /* 0x000fe200078e00ff */
[----:B------:R-:W-:Y:S01]  /*1090*/  USHF.R.U64 UR6, UR12, UR24, UR13 ;  /* 0x000000180c067299 */ /* 0x000fe2000800120d */
[----:B------:R-:W-:Y:S01]  /*10a0*/  IMAD.U32 R19, RZ, RZ, UR5 ;  /* 0x00000005ff137e24 */ /* 0x000fe2000f8e00ff */
[----:B------:R-:W-:Y:S02]  /*10b0*/  ULOP3.LUT UR20, UR26, UR20, URZ, 0xc0, !UPT ;  /* 0x000000141a147292 */ /* 0x000fe4000f8ec03f */
[----:B------:R-:W-:Y:S02]  /*10c0*/  UIADD3 UR7, -UR6, URZ, URZ ;  /* 0x0000003f06077290 */ /* 0x000fe4000fffe13f */
[----:B------:R-:W-:Y:S02]  /*10d0*/  UIMAD UR19, UR19, UR6, UR20 ;  /* 0x00000006131372a4 */ /* 0x000fe4000f8e0214 */
[----:B------:R-:W-:-:S02]  /*10e0*/  ULOP3.LUT UR11, UR22, UR11, URZ, 0xc0, !UPT ;  /* 0x0000000b160b7292 */ /* 0x000fc4000f8ec03f */
[----:B------:R-:W-:Y:S02]  /*10f0*/  @UP1 UIMAD UR4, UR28, UR23, UR9 ;  /* 0x000000171c0412a4 */ /* 0x000fe4000f8e0209 */
[----:B------:R-:W-:-:S03]  /*1100*/  UIMAD UR6, UR7, UR25, UR27 ;  /* 0x00000019070672a4 */ /* 0x000fc6000f8e021b */
[----:B------:R-:W-:Y:S01]  /*1110*/  ULDC UR7, c[0x0][0x610] ;  /* 0x0001840000077ab9 */ /* 0x000fe20000000800 */
[----:B------:R-:W-:Y:S02]  /*1120*/  UIMAD UR6, UR6, UR10, UR11 ;  /* 0x0000000a060672a4 */ /* 0x000fe4000f8e020b */
[----:B------:R-:W-:-:S04]  /*1130*/  UIMAD UR4, UR19, UR7, UR4 ;  /* 0x00000007130472a4 */ /* 0x000fc8000f8e0204 */
[----:B------:R-:W-:Y:S02]  /*1140*/  USEL UR7, UR6, UR4, !UP1 ;  /* 0x0000000406077287 */ /* 0x000fe4000c800000 */
[----:B------:R-:W-:-:S04]  /*1150*/  USEL UR4, UR4, UR6, !UP1 ;  /* 0x0000000604047287 */ /* 0x000fc8000c800000 */
[----:B------:R-:W-:Y:S02]  /*1160*/  IMAD.U32 R2, RZ, RZ, UR7 ;  /* 0x00000007ff027e24 */ /* 0x000fe4000f8e00ff */
[----:B------:R-:W-:-:S07]  /*1170*/  IMAD.U32 R18, RZ, RZ, UR4 ;  /* 0x00000004ff127e24 */ /* 0x000fce000f8e00ff */
.L_x_9:
[----:B------:R-:W-:Y:S02]  /*1180*/  ULDC UR4, c[0x0][0x28c] ;  /* 0x0000a30000047ab9 */ /* 0x000fe40000000800 */
[----:B------:R-:W-:-:S04]  /*1190*/  UIADD3 UR4, UR4, 0x7f, URZ ;  /* 0x0000007f04047890 */ /* 0x000fc8000fffe03f */
[----:B------:R-:W-:-:S04]  /*11a0*/  USHF.R.S32.HI UR5, URZ, 0x1f, UR4 ;  /* 0x0000001f3f057899 */ /* 0x000fc80008011404 */
[----:B------:R-:W-:-:S04]  /*11b0*/  ULEA.HI UR5, UR5, UR4, URZ, 0x7 ;  /* 0x0000000405057291 */ /* 0x000fc8000f8f383f */
[----:B------:R-:W-:Y:S01]  /*11c0*/  USHF.R.S32.HI UR37, URZ, 0x7, UR5 ;  /* 0x000000073f257899 */ /* 0x000fe20008011405 */
[----:B------:R-:W-:Y:S11]  /*11d0*/  @!P1 BRA `(.L_x_12) ;  /* 0x0000009400d49947 */ /* 0x000ff60003800000 */
[----:B------:R-:W-:-:S06]  /*11e0*/  UISETP.GT.U32.AND UP1, UPT, UR18, 0x1, UPT ;  /* 0x000000011200788c */ /* 0x000fcc000bf24070 */
[----:B------:R-:W-:-:S13]  /*11f0*/  PLOP3.LUT P0, PT, PT, PT, UP1, 0x80, 0x0 ;  /* 0x000000000000781c */ /* 0x000fda0003f0f018 */
[----:B------:R-:W-:Y:S05]  /*1200*/  @P0 EXIT ;  /* 0x000000000000094d */ /* 0x000fea0003800000 */
.L_x_13:
[----:B------:R-:W-:-:S08]  /*1210*/  NOP ;  /* 0x0000000000007918 */ /* 0x000fd00000000000 */
[----:B------:R-:W0:Y:S02]  /*1220*/  USETMAXREG.TRY_ALLOC.CTAPOOL UP1, 0xe8 ;  /* 0x000000e8000079c8 */ /* 0x000e240008020600 */
[----:B0-----:R-:W-:-:S13]  /*1230*/  PLOP3.LUT P0, PT, PT, PT, UP1, 0x80, 0x0 ;  /* 0x000000000000781c */ /* 0x001fda0003f0f018 */
[----:B------:R-:W-:Y:S05]  /*1240*/  @!P0 BRA `(.L_x_13) ;  /* 0xfffffffc00f08947 */ /* 0x000fea000383ffff */
[----:B------:R-:W-:-:S13]  /*1250*/  LOP3.LUT P0, RZ, R5, 0xff, RZ, 0xc0, !PT ;  /* 0x000000ff05ff7812 */ /* 0x000fda000780c0ff */
[----:B------:R-:W-:Y:S05]  /*1260*/  @!P0 EXIT ;  /* 0x000000000000894d */ /* 0x000fea0003800000 */
[----:B------:R-:W0:Y:S01]  /*1270*/  S2UR UR5, SR_CgaCtaId ;  /* 0x00000000000579c3 */ /* 0x000e220000008800 */
[----:B------:R-:W-:Y:S01]  /*1280*/  VIADD R6, R0, 0xffffffff ;  /* 0xffffffff00067836 */ /* 0x000fe20000000000 */
[----:B------:R-:W-:Y:S01]  /*1290*/  SHF.R.S32.HI R4, RZ, 0x1f, R3 ;  /* 0x0000001fff047819 */ /* 0x000fe20000011403 */
[----:B------:R-:W-:Y:S01]  /*12a0*/  UMOV UR43, 0x400 ;  /* 0x00000400002b7882 */ /* 0x000fe20000000000 */
[----:B------:R-:W-:Y:S02]  /*12b0*/  USHF.R.U32.HI UR4, URZ, 0x1, UR37 ;  /* 0x000000013f047899 */ /* 0x000fe40008011625 */
[----:B------:R-:W-:Y:S01]  /*12c0*/  R2UR UR45, R6 ;  /* 0x00000000062d72ca */ /* 0x000fe200000e0000 */
[----:B------:R-:W-:Y:S01]  /*12d0*/  ULOP3.LUT UR44, UR37, 0x1, URZ, 0xc0, !UPT ;  /* 0x00000001252c7892 */ /* 0x000fe2000f8ec03f */
[CC--:B------:R-:W-:Y:S01]  /*12e0*/  LEA.HI R0, R4.reuse, R3.reuse, RZ, 0x2 ;  /* 0x0000000304007211 */ /* 0x0c0fe200078f10ff */
[----:B------:R-:W-:Y:S01]  /*12f0*/  UISETP.LT.AND UP1, UPT, UR37, 0x1, UPT ;  /* 0x000000012500788c */ /* 0x000fe2000bf21270 */
[----:B------:R-:W-:Y:S01]  /*1300*/  LEA.HI R4, R4, R3, RZ, 0x5 ;  /* 0x0000000304047211 */ /* 0x000fe200078f28ff */
[----:B------:R-:W-:Y:S01]  /*1310*/  ULOP3.LUT UR4, UR4, 0x1, URZ, 0xc0, !UPT ;  /* 0x0000000104047892 */ /* 0x000fe2000f8ec03f */
[--C-:B------:R-:W-:Y:S01]  /*1320*/  SHF.R.S32.HI R152, RZ, 0x2, R0.reuse ;  /* 0x00000002ff987819 */ /* 0x100fe20000011400 */
[----:B------:R-:W-:Y:S01]  /*1330*/  ULDC UR6, c[0x0][0x284] ;  /* 0x0000a10000067ab9 */ /* 0x000fe20000000800 */
[----:B------:R-:W-:Y:S01]  /*1340*/  SHF.R.S32.HI R5, RZ, 0x1f, R0 ;  /* 0x0000001fff057819 */ /* 0x000fe20000011400 */
[----:B------:R-:W-:Y:S01]  /*1350*/  USEL UR44, UR44, URZ, !UP0 ;  /* 0x0000003f2c2c7287 */ /* 0x000fe2000c000000 */
[----:B------:R-:W-:Y:S01]  /*1360*/  LOP3.LUT R154, R0, 0xfffffffc, RZ, 0xc0, !PT ;  /* 0xfffffffc009a7812 */ /* 0x000fe200078ec0ff */
[----:B------:R-:W-:Y:S01]  /*1370*/  USEL UR47, UR37, 0x1, UP1 ;  /* 0x00000001252f7887 */ /* 0x000fe20008800000 */
[----:B------:R-:W-:Y:S01]  /*1380*/  LEA.HI R5, R5, R152, RZ, 0x3 ;  /* 0x0000009805057211 */ /* 0x000fe200078f18ff */
[----:B------:R-:W-:Y:S01]  /*1390*/  USHF.L.U32 UR45, UR45, 0x3, URZ ;  /* 0x000000032d2d7899 */ /* 0x000fe2000800063f */
[----:B------:R-:W-:Y:S01]  /*13a0*/  ISETP.NE.AND P0, PT, R6, RZ, PT ;  /* 0x000000ff0600720c */ /* 0x000fe20003f05270 */
[----:B------:R-:W-:Y:S01]  /*13b0*/  UISETP.EQ.U32.AND UP0, UPT, UR4, 0x1, !UP0 ;  /* 0x000000010400788c */ /* 0x000fe2000c702070 */
[----:B------:R-:W-:Y:S01]  /*13c0*/  LOP3.LUT R5, R5, 0xfffffff8, RZ, 0xc0, !PT ;  /* 0xfffffff805057812 */ /* 0x000fe200078ec0ff */
[----:B------:R-:W-:Y:S01]  /*13d0*/  IMAD.IADD R154, R3, 0x1, -R154 ;  /* 0x00000001039a7824 */ /* 0x000fe200078e0a9a */
[----:B0-----:R-:W-:Y:S01]  /*13e0*/  ULEA UR43, UR5, UR43, 0x18 ;  /* 0x0000002b052b7291 */ /* 0x001fe2000f8ec03f */
[----:B------:R-:W-:Y:S01]  /*13f0*/  IMAD.U32 R156, RZ, RZ, UR45 ;  /* 0x0000002dff9c7e24 */ /* 0x000fe2000f8e00ff */
[----:B------:R-:W-:Y:S01]  /*1400*/  SEL R166, RZ, 0x1, P0 ;  /* 0x00000001ffa67807 */ /* 0x000fe20000000000 */
[----:B------:R-:W-:Y:S01]  /*1410*/  IMAD.IADD R152, R152, 0x1, -R5 ;  /* 0x0000000198987824 */ /* 0x000fe200078e0a05 */
[----:B------:R-:W-:Y:S01]  /*1420*/  UIADD3 UR46, UR43, 0x30, URZ ;  /* 0x000000302b2e7890 */ /* 0x000fe2000fffe03f */
[----:B------:R-:W-:Y:S01]  /*1430*/  SHF.R.S32.HI R5, RZ, 0x5, R4 ;  /* 0x00000005ff057819 */ /* 0x000fe20000011404 */
[----:B------:R-:W-:Y:S01]  /*1440*/  ULOP3.LUT UR36, UR42, 0x1, URZ, 0xfc, !UPT ;  /* 0x000000012a247892 */ /* 0x000fe2000f8efc3f */
[C---:B------:R-:W-:Y:S01]  /*1450*/  LOP3.LUT R158, R156.reuse, 0x8, RZ, 0xc0, !PT ;  /* 0x000000089c9e7812 */ /* 0x040fe200078ec0ff */
[----:B------:R-:W-:Y:S01]  /*1460*/  UIADD3 UR47, -UR47, UR37, URZ ;  /* 0x000000252f2f7290 */ /* 0x000fe2000fffe13f */
[--C-:B------:R-:W-:Y:S01]  /*1470*/  SHF.R.S32.HI R153, RZ, 0x1f, R152.reuse ;  /* 0x0000001fff997819 */ /* 0x100fe20000011498 */
[C-C-:B------:R-:W-:Y:S01]  /*1480*/  IMAD R159, R5.reuse, -0x10, -R152.reuse ;  /* 0xfffffff0059f7824 */ /* 0x140fe200078e0a98 */
[----:B------:R-:W-:Y:S01]  /*1490*/  LOP3.LUT R156, R156, 0x8, RZ, 0xc, !PT ;  /* 0x000000089c9c7812 */ /* 0x000fe200078e0cff */
[----:B------:R-:W-:Y:S01]  /*14a0*/  IMAD.U32 R155, RZ, RZ, UR46 ;  /* 0x0000002eff9b7e24 */ /* 0x000fe2000f8e00ff */
[----:B------:R-:W-:Y:S01]  /*14b0*/  LOP3.LUT R158, R158, 0x18, RZ, 0x3c, !PT ;  /* 0x000000189e9e7812 */ /* 0x000fe200078e3cff */
[----:B------:R-:W-:Y:S01]  /*14c0*/  IMAD.WIDE R152, R5, 0x10, R152 ;  /* 0x0000001005987825 */ /* 0x000fe200078e0298 */
[----:B------:R-:W-:-:S03]  /*14d0*/  USEL UR48, URZ, 0x1, !UP0 ;  /* 0x000000013f307887 */ /* 0x000fc6000c000000 */
[----:B------:R-:W-:Y:S02]  /*14e0*/  VIADD R157, R155, UR45 ;  /* 0x0000002d9b9d7c36 */ /* 0x000fe40008000000 */
[----:B------:R-:W-:-:S07]  /*14f0*/  VIADD R159, R159, UR6 ;  /* 0x000000069f9f7c36 */ /* 0x000fce0008000000 */
.L_x_289:
[----:B------:R-:W-:Y:S01]  /*1500*/  SHF.L.U32 R0, R166, 0x1f, RZ ;  /* 0x0000001fa6007819 */ /* 0x000fe200000006ff */
[----:B------:R-:W-:Y:S02]  /*1510*/  ULDC UR4, c[0x0][0x28c] ;  /* 0x0000a30000047ab9 */ /* 0x000fe40000000800 */
[----:B------:R-:W-:Y:S01]  /*1520*/  ISETP.LT.AND P1, PT, RZ, UR4, PT ;  /* 0x00000004ff007c0c */ /* 0x000fe2000bf21270 */
[----:B------:R-:W0:Y:S02]  /*1530*/  SYNCS.PHASECHK.TRANS64.TRYWAIT P0, [R155+UR45], R0 ;  /* 0x000000009b0075a7 */ /* 0x000e24000800016d */
[----:B0-234-:R-:W-:Y:S10]  /*1540*/  @!P0 BRA `(.L_x_14) ;  /* 0x000000a000d48947 */ /* 0x01dff40003800000 */
.L_x_309:
[----:B------:R-:W-:Y:S05]  /*1550*/  @P1 BRA `(.L_x_15) ;  /* 0x0000000000401947 */ /* 0x000fea0003800000 */
[----:B0-----:R-:W-:Y:S01]  /*1560*/  MOV R0, 0x0 ;  /* 0x0000000000007802 */ /* 0x001fe20000000f00 */
[----:B------:R-:W-:Y:S01]  /*1570*/  ULDC.64 UR4, c[0x4][0x68] ;  /* 0x01001a0000047ab9 */ /* 0x000fe20000000a00 */
[----:B------:R-:W-:Y:S01]  /*1580*/  ULDC.64 UR6, c[0x4][0x8] ;  /* 0x0100020000067ab9 */ /* 0x000fe20000000a00 */
[----:B------:R-:W-:Y:S01]  /*1590*/  IMAD.U32 R4, RZ, RZ, UR4 ;  /* 0x00000004ff047e24 */ /* 0x000fe2000f8e00ff */
[----:B------:R0:W1:Y:S01]  /*15a0*/  LDC.64 R14, c[0x4][R0] ;  /* 0x01000000000e7b82 */ /* 0x0000620000000a00 */
[----:B------:R-:W-:Y:S01]  /*15b0*/  IMAD.U32 R5, RZ, RZ, UR5 ;  /* 0x00000005ff057e24 */ /* 0x000fe2000f8e00ff */
[----:B------:R-:W-:Y:S01]  /*15c0*/  ULDC.64 UR4, c[0x4][0x70] ;  /* 0x01001c0000047ab9 */ /* 0x000fe20000000a00 */
[----:B------:R-:W-:Y:S02]  /*15d0*/  IMAD.U32 R10, RZ, RZ, UR6 ;  /* 0x00000006ff0a7e24 */ /* 0x000fe4000f8e00ff */
[----:B------:R-:W-:Y:S02]  /*15e0*/  IMAD.U32 R6, RZ, RZ, UR4 ;  /* 0x00000004ff067e24 */ /* 0x000fe4000f8e00ff */
[----:B------:R-:W-:-:S02]  /*15f0*/  IMAD.U32 R7, RZ, RZ, UR5 ;  /* 0x00000005ff077e24 */ /* 0x000fc4000f8e00ff */
[----:B------:R-:W-:Y:S02]  /*1600*/  IMAD.U32 R11, RZ, RZ, UR7 ;  /* 0x00000007ff0b7e24 */ /* 0x000fe4000f8e00ff */
[----:B------:R-:W-:Y:S02]  /*1610*/  IMAD.MOV.U32 R8, RZ, RZ, 0x1e1 ;  /* 0x000001e1ff087424 */ /* 0x000fe400078e00ff */
[----:B------:R-:W-:Y:S02]  /*1620*/  IMAD.MOV.U32 R12, RZ, RZ, 0x1 ;  /* 0x00000001ff0c7424 */ /* 0x000fe400078e00ff */
[----:B0-----:R-:W-:-:S07]  /*1630*/  IMAD.MOV.U32 R13, RZ, RZ, RZ ;  /* 0x000000ffff0d7224 */ /* 0x001fce00078e00ff */
[----:B------:R-:W-:-:S07]  /*1640*/  LEPC R20, `(.L_x_15) ;  /* 0x000000001014794e */ /* 0x000fce0000000000 */
[----:B-1---5:R-:W-:Y:S05]  /*1650*/  CALL.ABS.NOINC R14 ;  /* 0x000000000e007343 */ /* 0x022fea0003c00000 */
.L_x_15:
[----:B0-----:R-:W-:-:S05]  /*1660*/  IMAD.U32 R0, RZ, RZ, UR36 ;  /* 0x00000024ff007e24 */ /* 0x001fca000f8e00ff */
[----:B------:R-:W-:-:S13]  /*1670*/  ISETP.NE.AND P0, PT, R0, 0x3, PT ;  /* 0x000000030000780c */ /* 0x000fda0003f05270 */
[----:B------:R-:W-:Y:S05]  /*1680*/  @!P0 BRA `(.L_x_16) ;  /* 0x0000000000048947 */ /* 0x000fea0003800000 */
[----:B------:R-:W-:Y:S01]  /*1690*/  BPT.TRAP 0x1 ;  /* 0x000000040000795c */ /* 0x000fe20000300000 */
.L_x_16:
[----:B------:R-:W-:Y:S02]  /*16a0*/  IMAD.U32 R3, RZ, RZ, UR44 ;  /* 0x0000002cff037e24 */ /* 0x000fe4000f8e00ff */
[----:B------:R-:W-:-:S03]  /*16b0*/  IMAD.U32 R0, RZ, RZ, UR48 ;  /* 0x00000030ff007e24 */ /* 0x000fc6000f8e00ff */
[----:B------:R-:W-:Y:S02]  /*16c0*/  LEA R3, R3, UR43, 0x3 ;  /* 0x0000002b03037c11 */ /* 0x000fe4000f8e18ff */
[----:B------:R-:W-:-:S04]  /*16d0*/  SHF.L.U32 R0, R0, 0x1f, RZ ;  /* 0x0000001f00007819 */ /* 0x000fc800000006ff */
[----:B------:R0:W1:Y:S01]  /*16e0*/  SYNCS.PHASECHK.TRANS64.TRYWAIT P1, [R3+URZ], R0 ;  /* 0x00000000030075a7 */ /* 0x000062000802017f */
[----:B------:R-:W-:Y:S05]  /*16f0*/  @!P0 BRA `(.L_x_17) ;  /* 0x0000000000048947 */ /* 0x000fea0003800000 */
[----:B------:R-:W-:Y:S01]  /*1700*/  BPT.TRAP 0x1 ;  /* 0x000000040000795c */ /* 0x000fe20000300000 */
.L_x_17:
[----:B------:R-:W-:-:S05]  /*1710*/  IMAD.U32 R4, RZ, RZ, UR47 ;  /* 0x0000002fff047e24 */ /* 0x000fca000f8e00ff */
[----:B------:R-:W-:Y:S01]  /*1720*/  ISETP.GE.AND P2, PT, R4, 0x1, PT ;  /* 0x000000010400780c */ /* 0x000fe20003f46270 */
[----:B-1----:R-:W-:-:S12]  /*1730*/  @P1 BRA `(.L_x_18) ;  /* 0x0000000000081947 */ /* 0x002fd80003800000 */
[----:B------:R-:W1:Y:S02]  /*1740*/  SYNCS.PHASECHK.TRANS64.TRYWAIT P1, [R3+URZ], R0 ;  /* 0x00000000030075a7 */ /* 0x000e64000802017f */
[----:B-1----:R-:W-:Y:S05]  /*1750*/  @!P1 BRA `(.L_x_19) ;  /* 0x000000a000649947 */ /* 0x002fea0003800000 */
.L_x_18:
[----:B------:R-:W-:Y:S05]  /*1760*/  WARPSYNC.ALL ;  /* 0x0000000000007948 */ /* 0x000fea0003800000 */
[----:B------:R-:W-:Y:S01]  /*1770*/  UIADD3 UR4, UR43, 0x100, URZ ;  /* 0x000001002b047890 */ /* 0x000fe2000fffe03f */
[----:B------:R-:W-:Y:S01]  /*1780*/  WARPGROUP.ARRIVE ;  /* 0x00000000000079c5 */ /* 0x000fe20000000000 */
[----:B------:R-:W-:Y:S02]  /*1790*/  UIADD3 UR5, UR43, 0x8100, URZ ;  /* 0x000081002b057890 */ /* 0x000fe4000fffe03f */
[----:B------:R-:W-:Y:S02]  /*17a0*/  USHF.R.U32.HI UR4, URZ, 0x4, UR4 ;  /* 0x000000043f047899 */ /* 0x000fe40008011604 */
[----:B------:R-:W-:-:S02]  /*17b0*/  USHF.R.U32.HI UR5, URZ, 0x4, UR5 ;  /* 0x000000043f057899 */ /* 0x000fc40008011605 */
[----:B------:R-:W-:Y:S02]  /*17c0*/  ULOP3.LUT UR4, UR4, 0x3fff, URZ, 0xc0, !UPT ;  /* 0x00003fff04047892 */ /* 0x000fe4000f8ec03f */
[----:B------:R-:W-:Y:S02]  /*17d0*/  ULOP3.LUT UR5, UR5, 0x3fff, URZ, 0xc0, !UPT ;  /* 0x00003fff05057892 */ /* 0x000fe4000f8ec03f */
[----:B------:R-:W-:Y:S02]  /*17e0*/  ULOP3.LUT UR4, UR4, 0x10000, URZ, 0xfc, !UPT ;  /* 0x0001000004047892 */ /* 0x000fe4000f8efc3f */
[----:B------:R-:W-:Y:S02]  /*17f0*/  ULOP3.LUT UR5, UR5, 0x10000, URZ, 0xfc, !UPT ;  /* 0x0001000005057892 */ /* 0x000fe4000f8efc3f */
[----:B------:R-:W-:Y:S02]  /*1800*/  ULEA UR7, UR44, UR4, 0xa ;  /* 0x000000042c077291 */ /* 0x000fe4000f8e503f */
[----:B------:R-:W-:Y:S01]  /*1810*/  ULEA UR6, UR44, UR5, 0xc ;  /* 0x000000052c067291 */ /* 0x000fe2000f8e603f */
[----:B------:R-:W-:Y:S01]  /*1820*/  UMOV UR9, 0x40000040 ;  /* 0x4000004000097882 */ /* 0x000fe20000000000 */
[----:B------:R-:W-:-:S03]  /*1830*/  UMOV UR11, 0x40000040 ;  /* 0x40000040000b7882 */ /* 0x000fc60000000000 */
[----:B------:R-:W-:Y:S02]  /*1840*/  UMOV UR8, UR7 ;  /* 0x0000000700087c82 */ /* 0x000fe40008000000 */
[----:B------:R-:W-:Y:S02]  /*1850*/  UMOV UR10, UR6 ;  /* 0x00000006000a7c82 */ /* 0x000fe40008000000 */
[----:B------:R-:W-:Y:S01]  /*1860*/  HGMMA.64x256x16.F32.BF16 R24, gdesc[UR8], RZ, !UPT, gsb0 ;  /* 0x03e00000081879f0 */ /* 0x000fe2000c0018ff */
[----:B------:R-:W-:Y:S02]  /*1870*/  UIADD3 UR8, UR7, 0x2, URZ ;  /* 0x0000000207087890 */ /* 0x000fe4000fffe03f */
[----:B------:R-:W-:Y:S01]  /*1880*/  UIADD3 UR10, UR6, 0x2, URZ ;  /* 0x00000002060a7890 */ /* 0x000fe2000fffe03f */
[----:B------:R-:W-:Y:S01]  /*1890*/  UMOV UR9, 0x40000040 ;  /* 0x4000004000097882 */ /* 0x000fe20000000000 */
[----:B------:R-:W-:Y:S01]  /*18a0*/  UMOV UR11, 0x40000040 ;  /* 0x40000040000b7882 */ /* 0x000fe20000000000 */
[----:B------:R-:W-:-:S02]  /*18b0*/  WARPGROUP.DEPBAR.LE gsb0, 0x0 ;  /* 0x00008000000079c5 */ /* 0x000fc40000010000 */
[----:B------:R-:W-:-:S15]  /*18c0*/  WARPGROUP.ARRIVE ;  /* 0x00000000000079c5 */ /* 0x000fde0000000000 */
[----:B------:R-:W-:-:S05]  /*18d0*/  NOP ;  /* 0x0000000000007918 */ /* 0x000fca0000000000 */
[----:B------:R-:W-:Y:S01]  /*18e0*/  HGMMA.64x256x16.F32.BF16 R24, gdesc[UR8], R24, gsb0 ;  /* 0x03e00000081879f0 */ /* 0x000fe20008001818 */
[----:B------:R-:W-:Y:S02]  /*18f0*/  UIADD3 UR8, UR7, 0x4, URZ ;  /* 0x0000000407087890 */ /* 0x000fe4000fffe03f */
[----:B------:R-:W-:Y:S01]  /*1900*/  UIADD3 UR10, UR6, 0x4, URZ ;  /* 0x00000004060a7890 */ /* 0x000fe2000fffe03f */
[----:B------:R-:W-:Y:S01]  /*1910*/  UMOV UR9, 0x40000040 ;  /* 0x4000004000097882 */ /* 0x000fe20000000000 */
[----:B------:R-:W-:Y:S01]  /*1920*/  UMOV UR11, 0x40000040 ;  /* 0x40000040000b7882 */ /* 0x000fe20000000000 */
[----:B------:R-:W-:Y:S02]  /*1930*/  WARPGROUP.DEPBAR.LE gsb0, 0x0 ;  /* 0x00008000000079c5 */ /* 0x000fe40000010000 */
        /* <DEDUP_REMOVED lines=42> */
[----:B------:R-:W-:Y:S03]  /*1be0*/  HGMMA.64x256x16.F32.BF16 R24, gdesc[UR8], R24, gsb0 ;  /* 0x03e00000081879f0 */ /* 0x000fe60008001818 */
[----:B------:R-:W-:Y:S02]  /*1bf0*/  WARPGROUP.DEPBAR.LE gsb0, 0x0 ;  /* 0x00008000000079c5 */ /* 0x000fe40000010000 */
[----:B------:R-:W-:Y:S05]  /*1c00*/  @!P2 BRA `(.L_x_20) ;  /* 0x0000000400a0a947 */ /* 0x000fea0003800000 */
[----:B------:R-:W-:Y:S01]  /*1c10*/  UIADD3 UR6, UR44, 0x1, URZ ;  /* 0x000000012c067890 */ /* 0x000fe2000fffe03f */
[----:B01----:R-:W-:-:S03]  /*1c20*/  IMAD.U32 R0, RZ, RZ, UR47 ;  /* 0x0000002fff007e24 */ /* 0x003fc6000f8e00ff */
[----:B------:R-:W-:-:S04]  /*1c30*/  UISETP.NE.AND UP0, UPT, UR6, 0x2, UPT ;  /* 0x000000020600788c */ /* 0x000fc8000bf05270 */
[----:B------:R-:W-:Y:S02]  /*1c40*/  USEL UR7, URZ, 0x1, UP0 ;  /* 0x000000013f077887 */ /* 0x000fe40008000000 */
[----:B------:R-:W-:Y:S02]  /*1c50*/  USEL UR6, UR6, URZ, UP0 ;  /* 0x0000003f06067287 */ /* 0x000fe40008000000 */
[----:B------:R-:W-:-:S06]  /*1c60*/  ULOP3.LUT UR7, UR48, UR7, URZ, 0x3c, !UPT ;  /* 0x0000000730077292 */ /* 0x000fcc000f8e3c3f */
[----:B------:R-:W-:Y:S01]  /*1c70*/  IMAD.U32 R5, RZ, RZ, UR7 ;  /* 0x00000007ff057e24 */ /* 0x000fe2000f8e00ff */
[----:B------:R-:W-:-:S06]  /*1c80*/  UMOV UR7, UR44 ;  /* 0x0000002c00077c82 */ /* 0x000fcc0008000000 */
.L_x_27:
[----:B01----:R-:W-:Y:S05]  /*1c90*/  @!P0 BRA `(.L_x_21) ;  /* 0x0000000000048947 */ /* 0x003fea0003800000 */
[----:B------:R-:W-:Y:S01]  /*1ca0*/  BPT.TRAP 0x1 ;  /* 0x000000040000795c */ /* 0x000fe20000300000 */
.L_x_21:
[----:B------:R-:W-:Y:S01]  /*1cb0*/  ULEA UR8, UR6, UR43, 0x3 ;  /* 0x0000002b06087291 */ /* 0x000fe2000f8e183f */
[----:B------:R-:W-:-:S08]  /*1cc0*/  SHF.L.U32 R3, R5, 0x1f, RZ ;  /* 0x0000001f05037819 */ /* 0x000fd000000006ff */
[----:B------:R0:W1:Y:S01]  /*1cd0*/  SYNCS.PHASECHK.TRANS64.TRYWAIT P1, [UR8], R3 ;  /* 0x00000003ff0075a7 */ /* 0x0000620008020148 */
[----:B------:R-:W-:Y:S05]  /*1ce0*/  @!P0 BRA `(.L_x_22) ;  /* 0x0000000000048947 */ /* 0x000fea0003800000 */
[----:B------:R-:W-:Y:S01]  /*1cf0*/  BPT.TRAP 0x1 ;  /* 0x000000040000795c */ /* 0x000fe20000300000 */
.L_x_22:
[----:B-1----:R-:W-:Y:S05]  /*1d00*/  @P1 BRA `(.L_x_23) ;  /* 0x0000000000081947 */ /* 0x002fea0003800000 */
[----:B------:R-:W1:Y:S02]  /*1d10*/  SYNCS.PHASECHK.TRANS64.TRYWAIT P1, [UR8], R3 ;  /* 0x00000003ff0075a7 */ /* 0x000e640008020148 */
[----:B-1----:R-:W-:Y:S05]  /*1d20*/  @!P1 BRA `(.L_x_24) ;  /* 0x0000009c00049947 */ /* 0x002fea0003800000 */
.L_x_23:
[----:B------:R-:W-:Y:S01]  /*1d30*/  ULEA UR13, UR6, UR4, 0xa ;  /* 0x00000004060d7291 */ /* 0x000fe2000f8e503f */
[----:B------:R-:W-:Y:S01]  /*1d40*/  WARPGROUP.ARRIVE ;  /* 0x00000000000079c5 */ /* 0x000fe20000000000 */
[----:B------:R-:W-:Y:S01]  /*1d50*/  ULEA UR12, UR6, UR5, 0xc ;  /* 0x00000005060c7291 */ /* 0x000fe2000f8e603f */
[----:B------:R-:W-:Y:S01]  /*1d60*/  UMOV UR9, 0x40000040 ;  /* 0x4000004000097882 */ /* 0x000fe20000000000 */
[----:B------:R-:W-:-:S03]  /*1d70*/  UMOV UR11, 0x40000040 ;  /* 0x40000040000b7882 */ /* 0x000fc60000000000 */
[----:B------:R-:W-:Y:S02]  /*1d80*/  UMOV UR8, UR13 ;  /* 0x0000000d00087c82 */ /* 0x000fe40008000000 */
[----:B------:R-:W-:Y:S02]  /*1d90*/  UMOV UR10, UR12 ;  /* 0x0000000c000a7c82 */ /* 0x000fe40008000000 */
[----:B------:R-:W-:Y:S01]  /*1da0*/  HGMMA.64x256x16.F32.BF16 R24, gdesc[UR8], R24, gsb0 ;  /* 0x03e00000081879f0 */ /* 0x000fe20008001818 */
        /* <DEDUP_REMOVED lines=58> */
[----:B------:R-:W-:Y:S01]  /*2150*/  BPT.TRAP 0x1 ;  /* 0x000000040000795c */ /* 0x000fe20000300000 */
.L_x_25:
[----:B------:R-:W-:Y:S02]  /*2160*/  UISETP.GT.U32.AND UP0, UPT, UR42, 0x1, UPT ;  /* 0x000000012a00788c */ /* 0x000fe4000bf04070 */
[----:B------:R-:W-:-:S04]  /*2170*/  ULEA UR8, UR7, UR43, 0x3 ;  /* 0x0000002b07087291 */ /* 0x000fc8000f8e183f */
[----:B------:R-:W-:Y:S01]  /*2180*/  UIADD3 UR8, UR8, 0x10, URZ ;  /* 0x0000001008087890 */ /* 0x000fe2000fffe03f */
[----:B------:R-:W-:-:S03]  /*2190*/  PLOP3.LUT P1, PT, PT, PT, UP0, 0x80, 0x0 ;  /* 0x000000000000781c */ /* 0x000fc60003f2f008 */
[----:B------:R-:W-:-:S09]  /*21a0*/  UPRMT UR8, URZ, 0x654, UR8 ;  /* 0x000006543f087896 */ /* 0x000fd20008000008 */
[----:B------:R-:W-:Y:S01]  /*21b0*/  SYNCS.ARRIVE.TRANS64.RED.A1T0 RZ, [UR8], RZ ;  /* 0x000000ffffff79a7 */ /* 0x000fe20008100408 */
[----:B------:R-:W-:Y:S05]  /*21c0*/  @P1 BRA `(.L_x_26) ;  /* 0x0000000000041947 */ /* 0x000fea0003800000 */
[----:B------:R-:W-:Y:S01]  /*21d0*/  BPT.TRAP 0x1 ;  /* 0x000000040000795c */ /* 0x000fe20000300000 */
.L_x_26:
[----:B------:R-:W-:Y:S01]  /*21e0*/  UIADD3 UR6, UR6, 0x1, URZ ;  /* 0x0000000106067890 */ /* 0x000fe2000fffe03f */
[C---:B------:R-:W-:Y:S01]  /*21f0*/  ISETP.GT.AND P1, PT, R0.reuse, 0x1, PT ;  /* 0x000000010000780c */ /* 0x040fe20003f24270 */
[----:B------:R-:W-:Y:S01]  /*2200*/  UIADD3 UR7, UR7, 0x1, URZ ;  /* 0x0000000107077890 */ /* 0x000fe2000fffe03f */
[----:B------:R-:W-:Y:S01]  /*2210*/  VIADD R0, R0, 0xffffffff ;  /* 0xffffffff00007836 */ /* 0x000fe20000000000 */
[----:B------:R-:W-:Y:S02]  /*2220*/  UISETP.NE.AND UP0, UPT, UR6, 0x2, UPT ;  /* 0x000000020600788c */ /* 0x000fe4000bf05270 */
[----:B------:R-:W-:Y:S02]  /*2230*/  UISETP.NE.AND UP1, UPT, UR7, 0x2, UPT ;  /* 0x000000020700788c */ /* 0x000fe4000bf25270 */
[----:B------:R-:W-:Y:S02]  /*2240*/  USEL UR8, URZ, 0x1, UP0 ;  /* 0x000000013f087887 */ /* 0x000fe40008000000 */
[----:B------:R-:W-:-:S02]  /*2250*/  USEL UR6, UR6, URZ, UP0 ;  /* 0x0000003f06067287 */ /* 0x000fc40008000000 */
[----:B------:R-:W-:Y:S02]  /*2260*/  USEL UR7, UR7, URZ, UP1 ;  /* 0x0000003f07077287 */ /* 0x000fe40008800000 */
[----:B------:R-:W-:Y:S01]  /*2270*/  LOP3.LUT R5, R5, UR8, RZ, 0x3c, !PT ;  /* 0x0000000805057c12 */ /* 0x000fe2000f8e3cff */
[----:B------:R-:W-:Y:S09]  /*2280*/  @P1 BRA `(.L_x_27) ;  /* 0xfffffff800801947 */ /* 0x000ff2000383ffff */
.L_x_20:
[----:B------:R-:W-:Y:S01]  /*2290*/  ULDC UR6, c[0x0][0x28c] ;  /* 0x0000a30000067ab9 */ /* 0x000fe20000000800 */
[----:B------:R2:W-:Y:S01]  /*22a0*/  SYNCS.ARRIVE.TRANS64.A1T0 RZ, [R156+UR46], RZ ;  /* 0x000000ff9cff79a7 */ /* 0x0005e2000810002e */
[----:B------:R-:W-:-:S06]  /*22b0*/  UISETP.GE.AND UP0, UPT, UR6, 0x1, UPT ;  /* 0x000000010600788c */ /* 0x000fcc000bf06270 */
[----:B------:R-:W-:-:S13]  /*22c0*/  PLOP3.LUT P1, PT, PT, PT, UP0, 0x80, 0x0 ;  /* 0x000000000000781c */ /* 0x000fda0003f2f008 */
[----:B--2---:R-:W-:Y:S05]  /*22d0*/  @!P1 BRA `(.L_x_28) ;  /* 0x0000000000309947 */ /* 0x004fea0003800000 */
[----:B------:R-:W-:Y:S05]  /*22e0*/  @!P0 BRA `(.L_x_29) ;  /* 0x0000000000048947 */ /* 0x000fea0003800000 */
[----:B------:R-:W-:Y:S01]  /*22f0*/  BPT.TRAP 0x1 ;  /* 0x000000040000795c */ /* 0x000fe20000300000 */
.L_x_29:
[----:B------:R-:W-:Y:S02]  /*2300*/  UIADD3 UR4, UR47, UR44, URZ ;  /* 0x0000002c2f047290 */ /* 0x000fe4000fffe03f */
[----:B------:R-:W-:Y:S02]  /*2310*/  UISETP.GT.U32.AND UP0, UPT, UR42, 0x1, UPT ;  /* 0x000000012a00788c */ /* 0x000fe4000bf04070 */
[----:B------:R-:W-:-:S04]  /*2320*/  USHF.L.U32 UR4, UR4, 0x3, URZ ;  /* 0x0000000304047899 */ /* 0x000fc8000800063f */
[----:B------:R-:W-:Y:S01]  /*2330*/  ULOP3.LUT UR4, UR4, 0x8, URZ, 0xc0, !UPT ;  /* 0x0000000804047892 */ /* 0x000fe2000f8ec03f */
[----:B------:R-:W-:-:S03]  /*2340*/  PLOP3.LUT P0, PT, PT, PT, UP0, 0x80, 0x0 ;  /* 0x000000000000781c */ /* 0x000fc60003f0f008 */
[----:B------:R-:W-:-:S04]  /*2350*/  UIADD3 UR4, UR43, 0x10, UR4 ;  /* 0x000000102b047890 */ /* 0x000fc8000fffe004 */
[----:B------:R-:W-:-:S09]  /*2360*/  UPRMT UR4, URZ, 0x654, UR4 ;  /* 0x000006543f047896 */ /* 0x000fd20008000004 */
[----:B------:R-:W-:Y:S01]  /*2370*/  SYNCS.ARRIVE.TRANS64.RED.A1T0 RZ, [UR4], RZ ;  /* 0x000000ffffff79a7 */ /* 0x000fe20008100404 */
[----:B------:R-:W-:Y:S05]  /*2380*/  @P0 BRA `(.L_x_28) ;  /* 0x0000000000040947 */ /* 0x000fea0003800000 */
[----:B------:R-:W-:Y:S01]  /*2390*/  BPT.TRAP 0x1 ;  /* 0x000000040000795c */ /* 0x000fe20000300000 */
.L_x_28:
[----:B01----:R-:W-:Y:S01]  /*23a0*/  SHF.L.U32 R0, R166, 0x1f, RZ ;  /* 0x0000001fa6007819 */ /* 0x003fe200000006ff */
[----:B------:R-:W-:Y:S01]  /*23b0*/  ULEA UR7, UR37, UR44, 0x1 ;  /* 0x0000002c25077291 */ /* 0x000fe2000f8e083f */
[----:B------:R-:W0:Y:S01]  /*23c0*/  LDC R7, c[0x0][0x288] ;  /* 0x0000a200ff077b82 */ /* 0x000e220000000800 */
[----:B------:R-:W-:Y:S01]  /*23d0*/  UIADD3 UR4, UR6, 0xfe, URZ ;  /* 0x000000fe06047890 */ /* 0x000fe2000fffe03f */
[----:B------:R-:W-:Y:S01]  /*23e0*/  IMAD.SHL.U32 R12, R154, 0x2, RZ ;  /* 0x000000029a0c7824 */ /* 0x000fe200078e00ff */
[----:B------:R-:W-:Y:S02]  /*23f0*/  USHF.R.U32.HI UR5, URZ, 0x1, UR7 ;  /* 0x000000013f057899 */ /* 0x000fe40008011607 */
[----:B------:R-:W-:Y:S02]  /*2400*/  UISETP.GT.U32.AND UP0, UPT, UR7, 0x1, UPT ;  /* 0x000000010700788c */ /* 0x000fe4000bf04070 */
[----:B------:R-:W-:Y:S01]  /*2410*/  ULOP3.LUT UR5, UR5, 0x1, URZ, 0xc0, !UPT ;  /* 0x0000000105057892 */ /* 0x000fe2000f8ec03f */
[----:B------:R-:W1:Y:S01]  /*2420*/  SYNCS.PHASECHK.TRANS64.TRYWAIT P0, [R155+UR45+0x10], R0 ;  /* 0x000010009b0075a7 */ /* 0x000e62000800016d */
[----:B------:R-:W-:Y:S01]  /*2430*/  UISETP.LT.U32.AND UP0, UPT, UR4, 0xff, UP0 ;  /* 0x000000ff0400788c */ /* 0x000fe20008701070 */
[----:B------:R-:W-:Y:S01]  /*2440*/  SHF.R.S32.HI R13, RZ, 0x1f, R12 ;  /* 0x0000001fff0d7819 */ /* 0x000fe2000001140c */
[----:B------:R-:W-:-:S02]  /*2450*/  UISETP.NE.U32.AND UP1, UPT, UR5, 0x1, UPT ;  /* 0x000000010500788c */ /* 0x000fc4000bf25070 */
[----:B------:R-:W-:Y:S02]  /*2460*/  USEL UR5, URZ, 0x1, !UP0 ;  /* 0x000000013f057887 */ /* 0x000fe4000c000000 */
[----:B------:R-:W-:-:S04]  /*2470*/  UISETP.GT.U32.AND UP1, UPT, UR4, 0xfe, !UP1 ;  /* 0x000000fe0400788c */ /* 0x000fc8000cf24070 */
[----:B------:R-:W-:-:S04]  /*2480*/  USEL UR4, URZ, 0x1, !UP1 ;  /* 0x000000013f047887 */ /* 0x000fc8000c800000 */
[----:B------:R-:W-:Y:S01]  /*2490*/  ULOP3.LUT UR48, UR4, UR48, UR5, 0x96, !UPT ;  /* 0x0000003004307292 */ /* 0x000fe2000f8e9605 */
[----:B01----:R-:W-:Y:S11]  /*24a0*/  @!P0 BRA `(.L_x_30) ;  /* 0x00000094003c8947 */ /* 0x003ff60003800000 */
.L_x_310:
[----:B------:R-:W-:Y:S01]  /*24b0*/  IMAD.SHL.U32 R6, R18, 0x40, RZ ;  /* 0x0000004012067824 */ /* 0x000fe200078e00ff */
[----:B------:R-:W-:Y:S01]  /*24c0*/  ULDC UR6, c[0x0][0x284] ;  /* 0x0000a10000067ab9 */ /* 0x000fe20000000800 */
[----:B------:R-:W-:Y:S01]  /*24d0*/  IMAD.SHL.U32 R14, R2, 0x100, RZ ;  /* 0x00000100020e7824 */ /* 0x000fe200078e00ff */
[----:B------:R-:W-:Y:S01]  /*24e0*/  SHF.R.S32.HI R163, RZ, 0x1f, R19 ;  /* 0x0000001fffa37819 */ /* 0x000fe20000011413 */
[----:B------:R-:W-:Y:S01]  /*24f0*/  ULDC.64 UR4, c[0x0][0x5d0] ;  /* 0x0001740000047ab9 */ /* 0x000fe20000000a00 */
[----:B------:R-:W-:Y:S01]  /*2500*/  ISETP.GE.AND P0, PT, R6, UR6, PT ;  /* 0x0000000606007c0c */ /* 0x000fe2000bf06270 */
[----:B------:R-:W-:Y:S01]  /*2510*/  IMAD.WIDE.U32 R2, R19, UR4, R12 ;  /* 0x0000000413027c25 */ /* 0x000fe2000f8e000c */
[----:B------:R-:W-:Y:S01]  /*2520*/  SHF.R.S32.HI R15, RZ, 0x1f, R14 ;  /* 0x0000001fff0f7819 */ /* 0x000fe2000001140e */
[----:B------:R-:W-:Y:S01]  /*2530*/  ULOP3.LUT UR44, UR44, 0x1, URZ, 0xc0, !UPT ;  /* 0x000000012c2c7892 */ /* 0x000fe2000f8ec03f */
[C---:B------:R-:W-:Y:S01]  /*2540*/  ISETP.GE.OR P0, PT, R14.reuse, R7, P0 ;  /* 0x000000070e00720c */ /* 0x040fe20000706670 */
[----:B0-----:R-:W-:Y:S01]  /*2550*/  IMAD R0, R163, UR4, RZ ;  /* 0x00000004a3007c24 */ /* 0x001fe2000f8e02ff */
[----:B------:R-:W-:-:S03]  /*2560*/  IADD3 R4, P1, R14, R2, RZ ;  /* 0x000000020e047210 */ /* 0x000fc60007f3e0ff */
[----:B------:R-:W-:-:S05]  /*2570*/  IMAD R5, R19, UR5, R0 ;  /* 0x0000000513057c24 */ /* 0x000fca000f8e0200 */
[----:B------:R-:W-:-:S03]  /*2580*/  IADD3.X R5, R15, R3, R5, P1, !PT ;  /* 0x000000030f057210 */ /* 0x000fc60000ffe405 */
[----:B------:R-:W-:Y:S05]  /*2590*/  @P0 BRA `(.L_x_31) ;  /* 0x0000007c00100947 */ /* 0x000fea0003800000 */
[----:B------:R-:W0:Y:S01]  /*25a0*/  LDC.64 R10, c[0x0][0x5c8] ;  /* 0x00017200ff0a7b82 */ /* 0x000e220000000a00 */
[----:B-----5:R-:W-:Y:S01]  /*25b0*/  FSETP.NEU.AND P0, PT, R22, RZ, PT ;  /* 0x000000ff1600720b */ /* 0x020fe20003f0d000 */
[----:B------:R-:W-:Y:S01]  /*25c0*/  IMAD R3, R154, -0x2, R7 ;  /* 0xfffffffe9a037824 */ /* 0x000fe200078e0207 */
[----:B------:R-:W-:Y:S01]  /*25d0*/  BSSY B0, `(.L_x_31) ;  /* 0x00007c0000007945 */ /* 0x000fe20003800000 */
[----:B------:R-:W-:-:S04]  /*25e0*/  IMAD.WIDE R160, R18, 0x40, R152 ;  /* 0x0000004012a07825 */ /* 0x000fc800078e0298 */
[----:B------:R-:W-:Y:S02]  /*25f0*/  IMAD.IADD R0, R3, 0x1, -R14 ;  /* 0x0000000103007824 */ /* 0x000fe400078e0a0e */
[----:B------:R-:W-:-:S03]  /*2600*/  IMAD.IADD R2, R159, 0x1, -R6 ;  /* 0x000000019f027824 */ /* 0x000fc600078e0a06 */
[----:B------:R-:W-:-:S04]  /*2610*/  ISETP.GT.AND P2, PT, R0, RZ, PT ;  /* 0x000000ff0000720c */ /* 0x000fc80003f44270 */
[----:B------:R-:W-:Y:S01]  /*2620*/  ISETP.GT.AND P1, PT, R2, RZ, P2 ;  /* 0x000000ff0200720c */ /* 0x000fe20001724270 */
[-C--:B0-----:R-:W-:Y:S02]  /*2630*/  IMAD R3, R161, R10.reuse, RZ ;  /* 0x0000000aa1037224 */ /* 0x081fe400078e02ff */
[----:B------:R-:W-:-:S04]  /*2640*/  IMAD.WIDE.U32 R168, R160, R10, R4 ;  /* 0x0000000aa0a87225 */ /* 0x000fc800078e0004 */
[----:B------:R-:W-:-:S04]  /*2650*/  IMAD R3, R160, R11, R3 ;  /* 0x0000000ba0037224 */ /* 0x000fc800078e0203 */
[----:B------:R-:W-:Y:S01]  /*2660*/  IMAD.IADD R173, R169, 0x1, R3 ;  /* 0x00000001a9ad7824 */ /* 0x000fe200078e0203 */
[----:B------:R-:W-:Y:S06]  /*2670*/  @!P0 BRA `(.L_x_32) ;  /* 0x00000054009c8947 */ /* 0x000fec0003800000 */
[----:B------:R-:W0:Y:S01]  /*2680*/  LDC.64 R20, c[0x0][0x5b8] ;  /* 0x00016e00ff147b82 */ /* 0x000e220000000a00 */
[----:B------:R-:W-:-:S07]  /*2690*/  ULDC.64 UR4, c[0x0][0x5c0] ;  /* 0x0001700000047ab9 */ /* 0x000fce0000000a00 */
[----:B------:R-:W1:Y:S08]  /*26a0*/  LDC.64 R170, c[0x0][0x5b0] ;  /* 0x00016c00ffaa7b82 */ /* 0x000e700000000a00 */
[----:B------:R-:W2:Y:S01]  /*26b0*/  LDC.64 R8, c[0x0][0x5a8] ;  /* 0x00016a00ff087b82 */ /* 0x000ea20000000a00 */
[-C--:B0-----:R-:W-:Y:S02]  /*26c0*/  IMAD R6, R163, R20.reuse, RZ ;  /* 0x00000014a3067224 */ /* 0x081fe400078e02ff */
[----:B------:R-:W-:-:S04]  /*26d0*/  IMAD.WIDE.U32 R4, R19, R20, R12 ;  /* 0x0000001413047225 */ /* 0x000fc800078e000c */
[----:B------:R-:W-:Y:S01]  /*26e0*/  IMAD R167, R19, R21, R6 ;  /* 0x0000001513a77224 */ /* 0x000fe200078e0206 */
[----:B------:R-:W-:Y:S01]  /*26f0*/  IADD3 R162, P0, R14, R4, RZ ;  /* 0x000000040ea27210 */ /* 0x000fe20007f1e0ff */
[----:B-1----:R-:W-:-:S03]  /*2700*/  IMAD R3, R161, R170, RZ ;  /* 0x000000aaa1037224 */ /* 0x002fc600078e02ff */
[----:B------:R-:W-:Y:S01]  /*2710*/  IADD3.X R163, R15, R5, R167, P0, !PT ;  /* 0x000000050fa37210 */ /* 0x000fe200007fe4a7 */
[C---:B------:R-:W-:Y:S02]  /*2720*/  IMAD R169, R160.reuse, R171, R3 ;  /* 0x000000aba0a97224 */ /* 0x040fe400078e0203 */
[----:B------:R-:W-:-:S04]  /*2730*/  IMAD.WIDE.U32 R4, R160, R170, R162 ;  /* 0x000000aaa0047225 */ /* 0x000fc800078e00a2 */
[----:B------:R-:W-:Y:S01]  /*2740*/  IMAD.IADD R3, R5, 0x1, R169 ;  /* 0x0000000105037824 */ /* 0x000fe200078e02a9 */
[----:B--2---:R-:W-:-:S04]  /*2750*/  LEA R6, P0, R4, R8, 0x1 ;  /* 0x0000000804067211 */ /* 0x004fc800078008ff */
[----:B------:R-:W-:-:S05]  /*2760*/  LEA.HI.X R7, R4, R9, R3, 0x1, P0 ;  /* 0x0000000904077211 */ /* 0x000fca00000f0c03 */
[----:B------:R0:W2:Y:S01]  /*2770*/  @P1 LDG.E.LTC128B.U16 R3, desc[UR50][R6.64] ;  /* 0x0000003206031981 */ /* 0x0000a2000c1e1520 */
[----:B------:R-:W-:Y:S01]  /*2780*/  IMAD.WIDE.U32 R4, R160, R170, R14 ;  /* 0x000000aaa0047225 */ /* 0x000fe200078e000e */
[----:B------:R-:W-:Y:S02]  /*2790*/  BSSY B1, `(.L_x_33) ;  /* 0x0000014000017945 */ /* 0x000fe40003800000 */
[----:B------:R-:W-:-:S04]  /*27a0*/  IADD3 R164, P0, R12, R4, RZ ;  /* 0x000000040ca47210 */ /* 0x000fc80007f1e0ff */
[----:B------:R-:W-:Y:S02]  /*27b0*/  IADD3.X R165, R13, R169, R5, P0, !PT ;  /* 0x000000a90da57210 */ /* 0x000fe400007fe405 */
[----:B------:R-:W-:Y:S01]  /*27c0*/  LEA R4, P0, R168, UR4, 0x1 ;  /* 0x00000004a8047c11 */ /* 0x000fe2000f8008ff */
[----:B------:R-:W-:-:S03]  /*27d0*/  IMAD.WIDE.U32 R164, R19, R20, R164 ;  /* 0x0000001413a47225 */ /* 0x000fc600078e00a4 */
[----:B------:R-:W-:Y:S02]  /*27e0*/  LEA.HI.X R5, R168, UR5, R173, 0x1, P0 ;  /* 0x00000005a8057c11 */ /* 0x000fe400080f0cad */
[----:B------:R-:W-:Y:S01]  /*27f0*/  ISETP.GT.AND P0, PT, R0, 0x1, PT ;  /* 0x000000010000780c */ /* 0x000fe20003f04270 */
[----:B0-----:R-:W-:Y:S01]  /*2800*/  IMAD.IADD R7, R167, 0x1, R165 ;  /* 0x00000001a7077824 */ /* 0x001fe200078e02a5 */
[----:B------:R-:W-:Y:S02]  /*2810*/  LEA R6, P4, R164, R8, 0x1 ;  /* 0x00000008a4067211 */ /* 0x000fe400078808ff */
[----:B------:R-:W-:Y:S02]  /*2820*/  ISETP.GT.AND P3, PT, R2, RZ, P0 ;  /* 0x000000ff0200720c */ /* 0x000fe40000764270 */
[----:B------:R-:W-:Y:S01]  /*2830*/  LEA.HI.X R7, R164, R9, R7, 0x1, P4 ;  /* 0x00000009a4077211 */ /* 0x000fe200020f0c07 */
[C---:B------:R-:W-:Y:S01]  /*2840*/  IMAD.SHL.U32 R164, R170.reuse, 0x8, RZ ;  /* 0x00000008aaa47824 */ /* 0x040fe200078e00ff */
[----:B------:R-:W-:Y:S01]  /*2850*/  SHF.L.U64.HI R165, R170, 0x3, R171 ;  /* 0x00000003aaa57819 */ /* 0x000fe200000102ab */
[----:B--2---:R-:W-:-:S04]  /*2860*/  IMAD.U32 R21, R3, 0x10000, RZ ;  /* 0x0001000003157824 */ /* 0x004fc800078e00ff */
[----:B------:R-:W-:-:S04]  /*2870*/  FMUL R21, R21, R22 ;  /* 0x0000001615157220 */ /* 0x000fc80000400000 */
[----:B------:R-:W-:-:S05]  /*2880*/  FFMA R21, R24, R23, R21 ;  /* 0x0000001718157223 */ /* 0x000fca0000000015 */
[----:B------:R-:W-:-:S05]  /*2890*/  F2FP.BF16.F32.PACK_AB R21, RZ, R21 ;  /* 0x00000015ff15723e */ /* 0x000fca00000010ff */
[----:B------:R0:W-:Y:S01]  /*28a0*/  @P1 STG.E.U16 desc[UR50][R4.64], R21 ;  /* 0x0000001504001986 */ /* 0x0001e2000c101532 */
[----:B------:R-:W-:Y:S05]  /*28b0*/  @!P3 BRA `(.L_x_34) ;  /* 0x000000000004b947 */ /* 0x000fea0003800000 */
[----:B------:R1:W5:Y:S02]  /*28c0*/  LDG.E.LTC128B.U16 R3, desc[UR50][R6.64+0x2] ;  /* 0x0000023206037981 */ /* 0x000364000c1e1520 */
.L_x_34:
[----:B------:R-:W-:Y:S05]  /*28d0*/  BSYNC B1 ;  /* 0x0000000000017941 */ /* 0x000fea0003800000 */
.L_x_33:
[----:B0----5:R-:W-:Y:S01]  /*28e0*/  IMAD.U32 R21, R3, 0x10000, RZ ;  /* 0x0001000003157824 */ /* 0x021fe200078e00ff */
[----:B------:R-:W-:Y:S01]  /*28f0*/  ISETP.GT.AND P2, PT, R2, 0x8, P2 ;  /* 0x000000080200780c */ /* 0x000fe20001744270 */
[----:B------:R-:W-:-:S04]  /*2900*/  IMAD.WIDE.U32 R164, R160, R170, R164 ;  /* 0x000000aaa0a47225 */ /* 0x000fc800078e00a4 */
[----:B------:R-:W-:Y:S01]  /*2910*/  FMUL R18, R21, R22 ;  /* 0x0000001615127220 */ /* 0x000fe20000400000 */
[----:B------:R-:W-:Y:S01]  /*2920*/  IMAD.IADD R169, R169, 0x1, R165 ;  /* 0x00000001a9a97824 */ /* 0x000fe200078e02a5 */
[----:B------:R-:W-:Y:S02]  /*2930*/  IADD3 R21, P1, R162, R164, RZ ;  /* 0x000000a4a2157210 */ /* 0x000fe40007f3e0ff */
[----:B------:R-:W-:-:S03]  /*2940*/  FFMA R18, R25, R23, R18 ;  /* 0x0000001719127223 */ /* 0x000fc60000000012 */
[----:B------:R-:W-:Y:S01]  /*2950*/  IMAD.X R162, R169, 0x1, R163, P1 ;  /* 0x00000001a9a27824 */ /* 0x000fe200008e06a3 */
[C---:B------:R-:W-:Y:S02]  /*2960*/  LEA R24, P1, R21.reuse, R8, 0x1 ;  /* 0x0000000815187211 */ /* 0x040fe400078208ff */
[----:B------:R-:W-:Y:S02]  /*2970*/  F2FP.BF16.F32.PACK_AB R18, RZ, R18 ;  /* 0x00000012ff12723e */ /* 0x000fe400000010ff */
[----:B------:R-:W-:Y:S02]  /*2980*/  LEA.HI.X R25, R21, R9, R162, 0x1, P1 ;  /* 0x0000000915197211 */ /* 0x000fe400008f0ca2 */
[----:B------:R-:W-:Y:S02]  /*2990*/  PRMT R21, R18, 0x7610, R21 ;  /* 0x0000761012157816 */ /* 0x000fe40000000015 */
[----:B------:R-:W-:-:S03]  /*29a0*/  PRMT R18, R3, 0x7610, R18 ;  /* 0x0000761003127816 */ /* 0x000fc60000000012 */
[----:B------:R0:W-:Y:S04]  /*29b0*/  @P3 STG.E.U16 desc[UR50][R4.64+0x2], R21 ;  /* 0x0000021504003986 */ /* 0x0001e8000c101532 */
[----:B------:R-:W2:Y:S01]  /*29c0*/  @P2 LDG.E.LTC128B.U16 R18, desc[UR50][R24.64] ;  /* 0x0000003218122981 */ /* 0x000ea2000c1e1520 */
[----:B------:R-:W-:Y:S01]  /*29d0*/  IADD3 R12, P1, P3, R12, R164, R14 ;  /* 0x000000a40c0c7210 */ /* 0x000fe20007b3e00e */
[----:B------:R-:W-:Y:S01]  /*29e0*/  BSSY B1, `(.L_x_35) ;  /* 0x0000011000017945 */ /* 0x000fe20003800000 */
[C---:B------:R-:W-:Y:S02]  /*29f0*/  SHF.L.U64.HI R11, R10.reuse, 0x4, R11 ;  /* 0x000000040a0b7819 */ /* 0x040fe4000001020b */
[----:B------:R-:W-:Y:S02]  /*2a00*/  IADD3.X R13, R13, R169, R15, P1, P3 ;  /* 0x000000a90d0d7210 */ /* 0x000fe40000fe640f */
[----:B------:R-:W-:-:S02]  /*2a10*/  LEA R10, P1, R10, R4, 0x4 ;  /* 0x000000040a0a7211 */ /* 0x000fc400078220ff */
[----:B------:R-:W-:Y:S01]  /*2a20*/  ISETP.GT.AND P0, PT, R2, 0x8, P0 ;  /* 0x000000080200780c */ /* 0x000fe20000704270 */
[----:B0-----:R-:W-:-:S04]  /*2a30*/  IMAD.WIDE.U32 R20, R19, R20, R12 ;  /* 0x0000001413147225 */ /* 0x001fc800078e000c */
[----:B------:R-:W-:Y:S01]  /*2a40*/  IMAD.X R11, R11, 0x1, R5, P1 ;  /* 0x000000010b0b7824 */ /* 0x000fe200008e0605 */
[----:B------:R-:W-:Y:S01]  /*2a50*/  LEA R8, P3, R20, R8, 0x1 ;  /* 0x0000000814087211 */ /* 0x000fe200078608ff */
[----:B------:R-:W-:-:S05]  /*2a60*/  IMAD.IADD R12, R167, 0x1, R21 ;  /* 0x00000001a70c7824 */ /* 0x000fca00078e0215 */
[----:B------:R-:W-:Y:S01]  /*2a70*/  LEA.HI.X R9, R20, R9, R12, 0x1, P3 ;  /* 0x0000000914097211 */ /* 0x000fe200018f0c0c */
[----:B--2---:R-:W-:-:S04]  /*2a80*/  IMAD.U32 R3, R18, 0x10000, RZ ;  /* 0x0001000012037824 */ /* 0x004fc800078e00ff */
[----:B------:R-:W-:-:S04]  /*2a90*/  FMUL R3, R3, R22 ;  /* 0x0000001603037220 */ /* 0x000fc80000400000 */
[----:B------:R-:W-:-:S05]  /*2aa0*/  FFMA R3, R26, R23, R3 ;  /* 0x000000171a037223 */ /* 0x000fca0000000003 */
[----:B------:R-:W-:-:S05]  /*2ab0*/  F2FP.BF16.F32.PACK_AB R3, RZ, R3 ;  /* 0x00000003ff03723e */ /* 0x000fca00000010ff */
[----:B------:R0:W-:Y:S01]  /*2ac0*/  @P2 STG.E.U16 desc[UR50][R10.64], R3 ;  /* 0x000000030a002986 */ /* 0x0001e2000c101532 */
[----:B------:R-:W-:Y:S05]  /*2ad0*/  @!P0 BRA `(.L_x_36) ;  /* 0x0000000000048947 */ /* 0x000fea0003800000 */
[----:B------:R2:W5:Y:S02]  /*2ae0*/  LDG.E.LTC128B.U16 R18, desc[UR50][R8.64+0x2] ;  /* 0x0000023208127981 */ /* 0x000564000c1e1520 */
.L_x_36:
[----:B------:R-:W-:Y:S05]  /*2af0*/  BSYNC B1 ;  /* 0x0000000000017941 */ /* 0x000fea0003800000 */
.L_x_35:
[----:B0----5:R-:W-:Y:S01]  /*2b00*/  IMAD.U32 R3, R18, 0x10000, RZ ;  /* 0x0001000012037824 */ /* 0x021fe200078e00ff */
[----:B------:R-:W-:Y:S01]  /*2b10*/  ISETP.GT.AND P1, PT, R0, 0x8, PT ;  /* 0x000000080000780c */ /* 0x000fe20003f24270 */
[----:B------:R-:W-:Y:S02]  /*2b20*/  BSSY B1, `(.L_x_37) ;  /* 0x0000008000017945 */ /* 0x000fe40003800000 */
[----:B------:R-:W-:Y:S01]  /*2b30*/  FMUL R12, R3, R22 ;  /* 0x00000016030c7220 */ /* 0x000fe20000400000 */
[----:B------:R-:W-:-:S03]  /*2b40*/  ISETP.GT.AND P2, PT, R2, RZ, P1 ;  /* 0x000000ff0200720c */ /* 0x000fc60000f44270 */
[----:B------:R-:W-:-:S05]  /*2b50*/  FFMA R12, R27, R23, R12 ;  /* 0x000000171b0c7223 */ /* 0x000fca000000000c */
[----:B------:R-:W-:-:S05]  /*2b60*/  F2FP.BF16.F32.PACK_AB R12, RZ, R12 ;  /* 0x0000000cff0c723e */ /* 0x000fca00000010ff */
[----:B------:R0:W-:Y:S01]  /*2b70*/  @P0 STG.E.U16 desc[UR50][R10.64+0x2], R12 ;  /* 0x0000020c0a000986 */ /* 0x0001e2000c101532 */
[----:B------:R-:W-:Y:S05]  /*2b80*/  @!P2 BRA `(.L_x_38) ;  /* 0x000000000004a947 */ /* 0x000fea0003800000 */
[----:B------:R3:W5:Y:S02]  /*2b90*/  LDG.E.LTC128B.U16 R18, desc[UR50][R6.64+0x10] ;  /* 0x0000103206127981 */ /* 0x000764000c1e1520 */
.L_x_38:
[----:B------:R-:W-:Y:S05]  /*2ba0*/  BSYNC B1 ;  /* 0x0000000000017941 */ /* 0x000fea0003800000 */
.L_x_37:
[----:B-----5:R-:W-:Y:S01]  /*2bb0*/  IMAD.U32 R3, R18, 0x10000, RZ ;  /* 0x0001000012037824 */ /* 0x020fe200078e00ff */
        /* <DEDUP_REMOVED lines=9> */
.L_x_40:
[----:B------:R-:W-:Y:S05]  /*2c50*/  BSYNC B1 ;  /* 0x0000000000017941 */ /* 0x000fea0003800000 */
.L_x_39:
[----:B----45:R-:W-:Y:S01]  /*2c60*/  IMAD.U32 R3, R18, 0x10000, RZ ;  /* 0x0001000012037824 */ /* 0x030fe200078e00ff */
[----:B------:R-:W-:Y:S01]  /*2c70*/  ISETP.GT.AND P1, PT, R2, 0x8, P1 ;  /* 0x000000080200780c */ /* 0x000fe20000f24270 */
[----:B------:R-:W-:Y:S02]  /*2c80*/  BSSY B1, `(.L_x_41) ;  /* 0x0000007000017945 */ /* 0x000fe40003800000 */
[----:B0-----:R-:W-:-:S04]  /*2c90*/  FMUL R12, R3, R22 ;  /* 0x00000016030c7220 */ /* 0x001fc80000400000 */
[----:B------:R-:W-:-:S05]  /*2ca0*/  FFMA R12, R29, R23, R12 ;  /* 0x000000171d0c7223 */ /* 0x000fca000000000c */
[----:B------:R-:W-:-:S05]  /*2cb0*/  F2FP.BF16.F32.PACK_AB R12, RZ, R12 ;  /* 0x0000000cff0c723e */ /* 0x000fca00000010ff */
[----:B------:R0:W-:Y:S01]  /*2cc0*/  @P3 STG.E.U16 desc[UR50][R4.64+0x12], R12 ;  /* 0x0000120c04003986 */ /* 0x0001e2000c101532 */
[----:B------:R-:W-:Y:S05]  /*2cd0*/  @!P1 BRA `(.L_x_42) ;  /* 0x0000000000049947 */ /* 0x000fea0003800000 */
[----:B------:R4:W5:Y:S02]  /*2ce0*/  LDG.E.LTC128B.U16 R18, desc[UR50][R8.64+0x10] ;  /* 0x0000103208127981 */ /* 0x000964000c1e1520 */
.L_x_42:
[----:B------:R-:W-:Y:S05]  /*2cf0*/  BSYNC B1 ;  /* 0x0000000000017941 */ /* 0x000fea0003800000 */
.L_x_41:
[----:B-----5:R-:W-:Y:S01]  /*2d00*/  IMAD.U32 R3, R18, 0x10000, RZ ;  /* 0x0001000012037824 */ /* 0x020fe200078e00ff */
[----:B------:R-:W-:Y:S01]  /*2d10*/  ISETP.GT.AND P0, PT, R2, 0x8, P0 ;  /* 0x000000080200780c */ /* 0x000fe20000704270 */
[----:B------:R-:W-:Y:S02]  /*2d20*/  BSSY B1, `(.L_x_43) ;  /* 0x0000007000017945 */ /* 0x000fe40003800000 */
[----:B------:R-:W-:-:S04]  /*2d30*/  FMUL R3, R3, R22 ;  /* 0x0000001603037220 */ /* 0x000fc80000400000 */
[----:B------:R-:W-:-:S05]  /*2d40*/  FFMA R3, R30, R23, R3 ;  /* 0x000000171e037223 */ /* 0x000fca0000000003 */
[----:B------:R-:W-:-:S05]  /*2d50*/  F2FP.BF16.F32.PACK_AB R3, RZ, R3 ;  /* 0x00000003ff03723e */ /* 0x000fca00000010ff */
[----:B------:R0:W-:Y:S01]  /*2d60*/  @P1 STG.E.U16 desc[UR50][R10.64+0x10], R3 ;  /* 0x000010030a001986 */ /* 0x0001e2000c101532 */
[----:B------:R-:W-:Y:S05]  /*2d70*/  @!P0 BRA `(.L_x_44) ;  /* 0x0000000000048947 */ /* 0x000fea0003800000 */
[----:B------:R0:W5:Y:S02]  /*2d80*/  LDG.E.LTC128B.U16 R18, desc[UR50][R8.64+0x12] ;  /* 0x0000123208127981 */ /* 0x000164000c1e1520 */
.L_x_44:
[----:B------:R-:W-:Y:S05]  /*2d90*/  BSYNC B1 ;  /* 0x0000000000017941 */ /* 0x000fea0003800000 */
.L_x_43:
        /* <DEDUP_REMOVED lines=10> */
.L_x_46:
[----:B------:R-:W-:Y:S05]  /*2e40*/  BSYNC B1 ;  /* 0x0000000000017941 */ /* 0x000fea0003800000 */
.L_x_45:
        /* <DEDUP_REMOVED lines=10> */
.L_x_48:
[----:B------:R-:W-:Y:S05]  /*2ef0*/  BSYNC B1 ;  /* 0x0000000000017941 */ /* 0x000fea0003800000 */
.L_x_47:
[----:B0----5:R-:W-:Y:S01]  /*2f00*/  IMAD.U32 R3, R18, 0x10000, RZ ;  /* 0x0001000012037824 */ /* 0x021fe200078e00ff */
        /* <DEDUP_REMOVED lines=8> */
.L_x_50:
[----:B------:R-:W-:Y:S05]  /*2f90*/  BSYNC B1 ;  /* 0x0000000000017941 */ /* 0x000fea0003800000 */
.L_x_49:
        /* <DEDUP_REMOVED lines=9> */
.L_x_52:
[----:B------:R-:W-:Y:S05]  /*3030*/  BSYNC B1 ;  /* 0x0000000000017941 */ /* 0x000fea0003800000 */
.L_x_51:
        /* <DEDUP_REMOVED lines=10> */
.L_x_54:
[----:B------:R-:W-:Y:S05]  /*30e0*/  BSYNC B1 ;  /* 0x0000000000017941 */ /* 0x000fea0003800000 */
.L_x_53:
        /* <DEDUP_REMOVED lines=10> */
.L_x_56:
[----:B------:R-:W-:Y:S05]  /*3190*/  BSYNC B1 ;  /* 0x0000000000017941 */ /* 0x000fea0003800000 */
.L_x_55:
        /* <DEDUP_REMOVED lines=9> */
.L_x_58:
[----:B------:R-:W-:Y:S05]  /*3230*/  BSYNC B1 ;  /* 0x0000000000017941 */ /* 0x000fea0003800000 */
.L_x_57:
        /* <DEDUP_REMOVED lines=9> */
.L_x_60:
[----:B------:R-:W-:Y:S05]  /*32d0*/  BSYNC B1 ;  /* 0x0000000000017941 */ /* 0x000fea0003800000 */
.L_x_59:
        /* <DEDUP_REMOVED lines=10> */
.L_x_62:
[----:B------:R-:W-:Y:S05]  /*3380*/  BSYNC B1 ;  /* 0x0000000000017941 */ /* 0x000fea0003800000 */
.L_x_61:
        /* <DEDUP_REMOVED lines=10> */
.L_x_64:
[----:B------:R-:W-:Y:S05]  /*3430*/  BSYNC B1 ;  /* 0x0000000000017941 */ /* 0x000fea0003800000 */
.L_x_63:
        /* <DEDUP_REMOVED lines=9> */
.L_x_66:
[----:B------:R-:W-:Y:S05]  /*34d0*/  BSYNC B1 ;  /* 0x0000000000017941 */ /* 0x000fea0003800000 */
.L_x_65:
        /* <DEDUP_REMOVED lines=9> */
.L_x_68:
[----:B------:R-:W-:Y:S05]  /*3570*/  BSYNC B1 ;  /* 0x0000000000017941 */ /* 0x000fea0003800000 */
.L_x_67:
        /* <DEDUP_REMOVED lines=10> */
.L_x_70:
[----:B------:R-:W-:Y:S05]  /*3620*/  BSYNC B1 ;  /* 0x0000000000017941 */ /* 0x000fea0003800000 */
.L_x_69:
        /* <DEDUP_REMOVED lines=10> */
.L_x_72:
[----:B------:R-:W-:Y:S05]  /*36d0*/  BSYNC B1 ;  /* 0x0000000000017941 */ /* 0x000fea0003800000 */
.L_x_71:
        /* <DEDUP_REMOVED lines=9> */
.L_x_74:
[----:B------:R-:W-:Y:S05]  /*3770*/  BSYNC B1 ;  /* 0x0000000000017941 */ /* 0x000fea0003800000 */
.L_x_73:
        /* <DEDUP_REMOVED lines=9> */
.L_x_76:
[----:B------:R-:W-:Y:S05]  /*3810*/  BSYNC B1 ;  /* 0x0000000000017941 */ /* 0x000fea0003800000 */
.L_x_75:
        /* <DEDUP_REMOVED lines=10> */
.L_x_78:
[----:B------:R-:W-:Y:S05]  /*38c0*/  BSYNC B1 ;  /* 0x0000000000017941 */ /* 0x000fea0003800000 */
.L_x_77:
        /* <DEDUP_REMOVED lines=10> */
.L_x_80:
[----:B------:R-:W-:Y:S05]  /*3970*/  BSYNC B1 ;  /* 0x0000000000017941 */ /* 0x000fea0003800000 */
.L_x_79:
        /* <DEDUP_REMOVED lines=9> */
.L_x_82:
[----:B------:R-:W-:Y:S05]  /*3a10*/  BSYNC B1 ;  /* 0x0000000000017941 */ /* 0x000fea0003800000 */
.L_x_81:
        /* <DEDUP_REMOVED lines=9> */
.L_x_84:
[----:B------:R-:W-:Y:S05]  /*3ab0*/  BSYNC B1 ;  /* 0x0000000000017941 */ /* 0x000fea0003800000 */
.L_x_83:
        /* <DEDUP_REMOVED lines=10> */
.L_x_86:
[----:B------:R-:W-:Y:S05]  /*3b60*/  BSYNC B1 ;  /* 0x0000000000017941 */ /* 0x000fea0003800000 */
.L_x_85:
        /* <DEDUP_REMOVED lines=10> */
.L_x_88:
[----:B------:R-:W-:Y:S05]  /*3c10*/  BSYNC B1 ;  /* 0x0000000000017941 */ /* 0x000fea0003800000 */
.L_x_87:
        /* <DEDUP_REMOVED lines=9> */
.L_x_90:
[----:B------:R-:W-:Y:S05]  /*3cb0*/  BSYNC B1 ;  /* 0x0000000000017941 */ /* 0x000fea0003800000 */
.L_x_89:
        /* <DEDUP_REMOVED lines=9> */
.L_x_92:
[----:B------:R-:W-:Y:S05]  /*3d50*/  BSYNC B1 ;  /* 0x0000000000017941 */ /* 0x000fea0003800000 */
.L_x_91:
        /* <DEDUP_REMOVED lines=10> */
.L_x_94:
[----:B------:R-:W-:Y:S05]  /*3e00*/  BSYNC B1 ;  /* 0x0000000000017941 */ /* 0x000fea0003800000 */
.L_x_93:
        /* <DEDUP_REMOVED lines=10> */
.L_x_96:
[----:B------:R-:W-:Y:S05]  /*3eb0*/  BSYNC B1 ;  /* 0x0000000000017941 */ /* 0x000fea0003800000 */
.L_x_95:
        /* <DEDUP_REMOVED lines=9> */
.L_x_98:
[----:B------:R-:W-:Y:S05]  /*3f50*/  BSYNC B1 ;  /* 0x0000000000017941 */ /* 0x000fea0003800000 */
.L_x_97:
        /* <DEDUP_REMOVED lines=9> */
.L_x_100:
[----:B------:R-:W-:Y:S05]  /*3ff0*/  BSYNC B1 ;  /* 0x0000000000017941 */ /* 0x000fea0003800000 */
.L_x_99:
        /* <DEDUP_REMOVED lines=10> */
.L_x_102:
[----:B------:R-:W-:Y:S05]  /*40a0*/  BSYNC B1 ;  /* 0x0000000000017941 */ /* 0x000fea0003800000 */
.L_x_101:
        /* <DEDUP_REMOVED lines=10> */
.L_x_104:
[----:B------:R-:W-:Y:S05]  /*4150*/  BSYNC B1 ;  /* 0x0000000000017941 */ /* 0x000fea0003800000 */
.L_x_103:
        /* <DEDUP_REMOVED lines=9> */
.L_x_106:
[----:B------:R-:W-:Y:S05]  /*41f0*/  BSYNC B1 ;  /* 0x0000000000017941 */ /* 0x000fea0003800000 */
.L_x_105:
        /* <DEDUP_REMOVED lines=9> */
.L_x_108:
[----:B------:R-:W-:Y:S05]  /*4290*/  BSYNC B1 ;  /* 0x0000000000017941 */ /* 0x000fea0003800000 */
.L_x_107:
        /* <DEDUP_REMOVED lines=10> */
.L_x_110:
[----:B------:R-:W-:Y:S05]  /*4340*/  BSYNC B1 ;  /* 0x0000000000017941 */ /* 0x000fea0003800000 */
.L_x_109:
        /* <DEDUP_REMOVED lines=10> */
.L_x_112:
[----:B------:R-:W-:Y:S05]  /*43f0*/  BSYNC B1 ;  /* 0x0000000000017941 */ /* 0x000fea0003800000 */
.L_x_111:
        /* <DEDUP_REMOVED lines=9> */
.L_x_114:
[----:B------:R-:W-:Y:S05]  /*4490*/  BSYNC B1 ;  /* 0x0000000000017941 */ /* 0x000fea0003800000 */
.L_x_113:
        /* <DEDUP_REMOVED lines=9> */
.L_x_116:
[----:B------:R-:W-:Y:S05]  /*4530*/  BSYNC B1 ;  /* 0x0000000000017941 */ /* 0x000fea0003800000 */
.L_x_115:
        /* <DEDUP_REMOVED lines=10> */
.L_x_118:
[----:B------:R-:W-:Y:S05]  /*45e0*/  BSYNC B1 ;  /* 0x0000000000017941 */ /* 0x000fea0003800000 */
.L_x_117:
        /* <DEDUP_REMOVED lines=10> */
.L_x_120:
[----:B------:R-:W-:Y:S05]  /*4690*/  BSYNC B1 ;  /* 0x0000000000017941 */ /* 0x000fea0003800000 */
.L_x_119:
        /* <DEDUP_REMOVED lines=9> */
.L_x_122:
[----:B------:R-:W-:Y:S05]  /*4730*/  BSYNC B1 ;  /* 0x0000000000017941 */ /* 0x000fea0003800000 */
.L_x_121:
        /* <DEDUP_REMOVED lines=9> */
.L_x_124:
[----:B------:R-:W-:Y:S05]  /*47d0*/  BSYNC B1 ;  /* 0x0000000000017941 */ /* 0x000fea0003800000 */
.L_x_123:
        /* <DEDUP_REMOVED lines=10> */
.L_x_126:
[----:B------:R-:W-:Y:S05]  /*4880*/  BSYNC B1 ;  /* 0x0000000000017941 */ /* 0x000fea0003800000 */
.L_x_125:
        /* <DEDUP_REMOVED lines=10> */
.L_x_128:
[----:B------:R-:W-:Y:S05]  /*4930*/  BSYNC B1 ;  /* 0x0000000000017941 */ /* 0x000fea0003800000 */
.L_x_127:
        /* <DEDUP_REMOVED lines=9> */
.L_x_130:
[----:B------:R-:W-:Y:S05]  /*49d0*/  BSYNC B1 ;  /* 0x0000000000017941 */ /* 0x000fea0003800000 */
.L_x_129:
        /* <DEDUP_REMOVED lines=9> */
.L_x_132:
[----:B------:R-:W-:Y:S05]  /*4a70*/  BSYNC B1 ;  /* 0x0000000000017941 */ /* 0x000fea0003800000 */
.L_x_131:
        /* <DEDUP_REMOVED lines=10> */
.L_x_134:
[----:B------:R-:W-:Y:S05]  /*4b20*/  BSYNC B1 ;  /* 0x0000000000017941 */ /* 0x000fea0003800000 */
.L_x_133:
        /* <DEDUP_REMOVED lines=10> */
.L_x_136:
[----:B------:R-:W-:Y:S05]  /*4bd0*/  BSYNC B1 ;  /* 0x0000000000017941 */ /* 0x000fea0003800000 */
.L_x_135:
        /* <DEDUP_REMOVED lines=9> */
.L_x_138:
[----:B------:R-:W-:Y:S05]  /*4c70*/  BSYNC B1 ;  /* 0x0000000000017941 */ /* 0x000fea0003800000 */
.L_x_137:
        /* <DEDUP_REMOVED lines=9> */
.L_x_140:
[----:B------:R-:W-:Y:S05]  /*4d10*/  BSYNC B1 ;  /* 0x0000000000017941 */ /* 0x000fea0003800000 */
.L_x_139:
        /* <DEDUP_REMOVED lines=10> */
.L_x_142:
[----:B------:R-:W-:Y:S05]  /*4dc0*/  BSYNC B1 ;  /* 0x0000000000017941 */ /* 0x000fea0003800000 */
.L_x_141:
        /* <DEDUP_REMOVED lines=10> */
.L_x_144:
[----:B------:R-:W-:Y:S05]  /*4e70*/  BSYNC B1 ;  /* 0x0000000000017941 */ /* 0x000fea0003800000 */
.L_x_143:
        /* <DEDUP_REMOVED lines=9> */
.L_x_146:
[----:B------:R-:W-:Y:S05]  /*4f10*/  BSYNC B1 ;  /* 0x0000000000017941 */ /* 0x000fea0003800000 */
.L_x_145:
        /* <DEDUP_REMOVED lines=9> */
.L_x_148:
[----:B------:R-:W-:Y:S05]  /*4fb0*/  BSYNC B1 ;  /* 0x0000000000017941 */ /* 0x000fea0003800000 */
.L_x_147:
        /* <DEDUP_REMOVED lines=10> */
.L_x_150:
[----:B------:R-:W-:Y:S05]  /*5060*/  BSYNC B1 ;  /* 0x0000000000017941 */ /* 0x000fea0003800000 */
.L_x_149:
        /* <DEDUP_REMOVED lines=10> */
.L_x_152:
[----:B------:R-:W-:Y:S05]  /*5110*/  BSYNC B1 ;  /* 0x0000000000017941 */ /* 0x000fea0003800000 */
.L_x_151:
        /* <DEDUP_REMOVED lines=9> */
.L_x_154:
[----:B------:R-:W-:Y:S05]  /*51b0*/  BSYNC B1 ;  /* 0x0000000000017941 */ /* 0x000fea0003800000 */
.L_x_153:
        /* <DEDUP_REMOVED lines=9> */
.L_x_156:
[----:B------:R-:W-:Y:S05]  /*5250*/  BSYNC B1 ;  /* 0x0000000000017941 */ /* 0x000fea0003800000 */
.L_x_155:
        /* <DEDUP_REMOVED lines=10> */
.L_x_158:
[----:B------:R-:W-:Y:S05]  /*5300*/  BSYNC B1 ;  /* 0x0000000000017941 */ /* 0x000fea0003800000 */
.L_x_157:
        /* <DEDUP_REMOVED lines=10> */
.L_x_160:
[----:B------:R-:W-:Y:S05]  /*53b0*/  BSYNC B1 ;  /* 0x0000000000017941 */ /* 0x000fea0003800000 */
.L_x_159:
        /* <DEDUP_REMOVED lines=9> */
.L_x_162:
[----:B------:R-:W-:Y:S05]  /*5450*/  BSYNC B1 ;  /* 0x0000000000017941 */ /* 0x000fea0003800000 */
.L_x_161:
        /* <DEDUP_REMOVED lines=9> */
.L_x_164:
[----:B------:R-:W-:Y:S05]  /*54f0*/  BSYNC B1 ;  /* 0x0000000000017941 */ /* 0x000fea0003800000 */
.L_x_163:
        /* <DEDUP_REMOVED lines=10> */
.L_x_166:
[----:B------:R-:W-:Y:S05]  /*55a0*/  BSYNC B1 ;  /* 0x0000000000017941 */ /* 0x000fea0003800000 */
.L_x_165:
        /* <DEDUP_REMOVED lines=10> */
.L_x_168:
[----:B------:R-:W-:Y:S05]  /*5650*/  BSYNC B1 ;  /* 0x0000000000017941 */ /* 0x000fea0003800000 */
.L_x_167:
        /* <DEDUP_REMOVED lines=9> */
.L_x_170:
[----:B------:R-:W-:Y:S05]  /*56f0*/  BSYNC B1 ;  /* 0x0000000000017941 */ /* 0x000fea0003800000 */
.L_x_169:
        /* <DEDUP_REMOVED lines=9> */
.L_x_172:
[----:B------:R-:W-:Y:S05]  /*5790*/  BSYNC B1 ;  /* 0x0000000000017941 */ /* 0x000fea0003800000 */
.L_x_171:
        /* <DEDUP_REMOVED lines=10> */
.L_x_174:
[----:B------:R-:W-:Y:S05]  /*5840*/  BSYNC B1 ;  /* 0x0000000000017941 */ /* 0x000fea0003800000 */
.L_x_173:
        /* <DEDUP_REMOVED lines=10> */
.L_x_176:
[----:B------:R-:W-:Y:S05]  /*58f0*/  BSYNC B1 ;  /* 0x0000000000017941 */ /* 0x000fea0003800000 */
.L_x_175:
        /* <DEDUP_REMOVED lines=9> */
.L_x_178:
[----:B------:R-:W-:Y:S05]  /*5990*/  BSYNC B1 ;  /* 0x0000000000017941 */ /* 0x000fea0003800000 */
.L_x_177:
        /* <DEDUP_REMOVED lines=9> */
.L_x_180:
[----:B------:R-:W-:Y:S05]  /*5a30*/  BSYNC B1 ;  /* 0x0000000000017941 */ /* 0x000fea0003800000 */
.L_x_179:
        /* <DEDUP_REMOVED lines=10> */
.L_x_182:
[----:B------:R-:W-:Y:S05]  /*5ae0*/  BSYNC B1 ;  /* 0x0000000000017941 */ /* 0x000fea0003800000 */
.L_x_181:
        /* <DEDUP_REMOVED lines=10> */
.L_x_184:
[----:B------:R-:W-:Y:S05]  /*5b90*/  BSYNC B1 ;  /* 0x0000000000017941 */ /* 0x000fea0003800000 */
.L_x_183:
        /* <DEDUP_REMOVED lines=9> */
.L_x_186:
[----:B------:R-:W-:Y:S05]  /*5c30*/  BSYNC B1 ;  /* 0x0000000000017941 */ /* 0x000fea0003800000 */
.L_x_185:
        /* <DEDUP_REMOVED lines=9> */
.L_x_188:
[----:B------:R-:W-:Y:S05]  /*5cd0*/  BSYNC B1 ;  /* 0x0000000000017941 */ /* 0x000fea0003800000 */
.L_x_187:
        /* <DEDUP_REMOVED lines=10> */
.L_x_190:
[----:B------:R-:W-:Y:S05]  /*5d80*/  BSYNC B1 ;  /* 0x0000000000017941 */ /* 0x000fea0003800000 */
.L_x_189:
        /* <DEDUP_REMOVED lines=10> */
.L_x_192:
[----:B------:R-:W-:Y:S05]  /*5e30*/  BSYNC B1 ;  /* 0x0000000000017941 */ /* 0x000fea0003800000 */
.L_x_191:
        /* <DEDUP_REMOVED lines=9> */
.L_x_194:
[----:B------:R-:W-:Y:S05]  /*5ed0*/  BSYNC B1 ;  /* 0x0000000000017941 */ /* 0x000fea0003800000 */
.L_x_193:
        /* <DEDUP_REMOVED lines=9> */
.L_x_196:
[----:B------:R-:W-:Y:S05]  /*5f70*/  BSYNC B1 ;  /* 0x0000000000017941 */ /* 0x000fea0003800000 */
.L_x_195:
        /* <DEDUP_REMOVED lines=10> */
.L_x_198:
[----:B------:R-:W-:Y:S05]  /*6020*/  BSYNC B1 ;  /* 0x0000000000017941 */ /* 0x000fea0003800000 */
.L_x_197:
        /* <DEDUP_REMOVED lines=10> */
.L_x_200:
[----:B------:R-:W-:Y:S05]  /*60d0*/  BSYNC B1 ;  /* 0x0000000000017941 */ /* 0x000fea0003800000 */
.L_x_199:
        /* <DEDUP_REMOVED lines=9> */
.L_x_202:
[----:B------:R-:W-:Y:S05]  /*6170*/  BSYNC B1 ;  /* 0x0000000000017941 */ /* 0x000fea0003800000 */
.L_x_201:
        /* <DEDUP_REMOVED lines=9> */
.L_x_204:
[----:B------:R-:W-:Y:S05]  /*6210*/  BSYNC B1 ;  /* 0x0000000000017941 */ /* 0x000fea0003800000 */
.L_x_203:
        /* <DEDUP_REMOVED lines=10> */
.L_x_206:
[----:B------:R-:W-:Y:S05]  /*62c0*/  BSYNC B1 ;  /* 0x0000000000017941 */ /* 0x000fea0003800000 */
.L_x_205:
        /* <DEDUP_REMOVED lines=10> */
.L_x_208:
[----:B------:R-:W-:Y:S05]  /*6370*/  BSYNC B1 ;  /* 0x0000000000017941 */ /* 0x000fea0003800000 */
.L_x_207:
        /* <DEDUP_REMOVED lines=9> */
.L_x_210:
[----:B------:R-:W-:Y:S05]  /*6410*/  BSYNC B1 ;  /* 0x0000000000017941 */ /* 0x000fea0003800000 */
.L_x_209:
        /* <DEDUP_REMOVED lines=9> */
.L_x_212:
[----:B------:R-:W-:Y:S05]  /*64b0*/  BSYNC B1 ;  /* 0x0000000000017941 */ /* 0x000fea0003800000 */
.L_x_211:
        /* <DEDUP_REMOVED lines=10> */
.L_x_214:
[----:B------:R-:W-:Y:S05]  /*6560*/  BSYNC B1 ;  /* 0x0000000000017941 */ /* 0x000fea0003800000 */
.L_x_213:
        /* <DEDUP_REMOVED lines=10> */
.L_x_216:
[----:B------:R-:W-:Y:S05]  /*6610*/  BSYNC B1 ;  /* 0x0000000000017941 */ /* 0x000fea0003800000 */
.L_x_215:
        /* <DEDUP_REMOVED lines=9> */
.L_x_218:
[----:B------:R-:W-:Y:S05]  /*66b0*/  BSYNC B1 ;  /* 0x0000000000017941 */ /* 0x000fea0003800000 */
.L_x_217:
        /* <DEDUP_REMOVED lines=9> */
.L_x_220:
[----:B------:R-:W-:Y:S05]  /*6750*/  BSYNC B1 ;  /* 0x0000000000017941 */ /* 0x000fea0003800000 */
.L_x_219:
        /* <DEDUP_REMOVED lines=10> */
.L_x_222:
[----:B------:R-:W-:Y:S05]  /*6800*/  BSYNC B1 ;  /* 0x0000000000017941 */ /* 0x000fea0003800000 */
.L_x_221:
        /* <DEDUP_REMOVED lines=10> */
.L_x_224:
[----:B------:R-:W-:Y:S05]  /*68b0*/  BSYNC B1 ;  /* 0x0000000000017941 */ /* 0x000fea0003800000 */
.L_x_223:
        /* <DEDUP_REMOVED lines=9> */
.L_x_226:
[----:B------:R-:W-:Y:S05]  /*6950*/  BSYNC B1 ;  /* 0x0000000000017941 */ /* 0x000fea0003800000 */
.L_x_225:
        /* <DEDUP_REMOVED lines=9> */
.L_x_228:
[----:B------:R-:W-:Y:S05]  /*69f0*/  BSYNC B1 ;  /* 0x0000000000017941 */ /* 0x000fea0003800000 */
.L_x_227:
        /* <DEDUP_REMOVED lines=10> */
.L_x_230:
[----:B------:R-:W-:Y:S05]  /*6aa0*/  BSYNC B1 ;  /* 0x0000000000017941 */ /* 0x000fea0003800000 */
.L_x_229:
        /* <DEDUP_REMOVED lines=10> */
.L_x_232:
[----:B------:R-:W-:Y:S05]  /*6b50*/  BSYNC B1 ;  /* 0x0000000000017941 */ /* 0x000fea0003800000 */
.L_x_231:
        /* <DEDUP_REMOVED lines=9> */
.L_x_234:
[----:B------:R-:W-:Y:S05]  /*6bf0*/  BSYNC B1 ;  /* 0x0000000000017941 */ /* 0x000fea0003800000 */
.L_x_233:
        /* <DEDUP_REMOVED lines=9> */
.L_x_236:
[----:B------:R-:W-:Y:S05]  /*6c90*/  BSYNC B1 ;  /* 0x0000000000017941 */ /* 0x000fea0003800000 */
.L_x_235:
        /* <DEDUP_REMOVED lines=10> */
.L_x_238:
[----:B------:R-:W-:Y:S05]  /*6d40*/  BSYNC B1 ;  /* 0x0000000000017941 */ /* 0x000fea0003800000 */
.L_x_237:
        /* <DEDUP_REMOVED lines=10> */
.L_x_240:
[----:B------:R-:W-:Y:S05]  /*6df0*/  BSYNC B1 ;  /* 0x0000000000017941 */ /* 0x000fea0003800000 */
.L_x_239:
        /* <DEDUP_REMOVED lines=9> */
.L_x_242:
[----:B------:R-:W-:Y:S05]  /*6e90*/  BSYNC B1 ;  /* 0x0000000000017941 */ /* 0x000fea0003800000 */
.L_x_241:
        /* <DEDUP_REMOVED lines=9> */
.L_x_244:
[----:B------:R-:W-:Y:S05]  /*6f30*/  BSYNC B1 ;  /* 0x0000000000017941 */ /* 0x000fea0003800000 */
.L_x_243:
        /* <DEDUP_REMOVED lines=10> */
.L_x_246:
[----:B------:R-:W-:Y:S05]  /*6fe0*/  BSYNC B1 ;  /* 0x0000000000017941 */ /* 0x000fea0003800000 */
.L_x_245:
        /* <DEDUP_REMOVED lines=10> */
.L_x_248:
[----:B------:R-:W-:Y:S05]  /*7090*/  BSYNC B1 ;  /* 0x0000000000017941 */ /* 0x000fea0003800000 */
.L_x_247:
        /* <DEDUP_REMOVED lines=9> */
.L_x_250:
[----:B------:R-:W-:Y:S05]  /*7130*/  BSYNC B1 ;  /* 0x0000000000017941 */ /* 0x000fea0003800000 */
.L_x_249:
        /* <DEDUP_REMOVED lines=9> */
.L_x_252:
[----:B------:R-:W-:Y:S05]  /*71d0*/  BSYNC B1 ;  /* 0x0000000000017941 */ /* 0x000fea0003800000 */
.L_x_251:
        /* <DEDUP_REMOVED lines=10> */
.L_x_254:
[----:B------:R-:W-:Y:S05]  /*7280*/  BSYNC B1 ;  /* 0x0000000000017941 */ /* 0x000fea0003800000 */
.L_x_253:
        /* <DEDUP_REMOVED lines=10> */
.L_x_256:
[----:B------:R-:W-:Y:S05]  /*7330*/  BSYNC B1 ;  /* 0x0000000000017941 */ /* 0x000fea0003800000 */
.L_x_255:
        /* <DEDUP_REMOVED lines=9> */
.L_x_258:
[----:B------:R-:W-:Y:S05]  /*73d0*/  BSYNC B1 ;  /* 0x0000000000017941 */ /* 0x000fea0003800000 */
.L_x_257:
        /* <DEDUP_REMOVED lines=9> */
.L_x_260:
[----:B------:R-:W-:Y:S05]  /*7470*/  BSYNC B1 ;  /* 0x0000000000017941 */ /* 0x000fea0003800000 */
.L_x_259:
        /* <DEDUP_REMOVED lines=10> */
.L_x_262:
[----:B------:R-:W-:Y:S05]  /*7520*/  BSYNC B1 ;  /* 0x0000000000017941 */ /* 0x000fea0003800000 */
.L_x_261:
        /* <DEDUP_REMOVED lines=10> */
.L_x_264:
[----:B------:R-:W-:Y:S05]  /*75d0*/  BSYNC B1 ;  /* 0x0000000000017941 */ /* 0x000fea0003800000 */
.L_x_263:
        /* <DEDUP_REMOVED lines=9> */
.L_x_266:
[----:B------:R-:W-:Y:S05]  /*7670*/  BSYNC B1 ;  /* 0x0000000000017941 */ /* 0x000fea0003800000 */
.L_x_265:
        /* <DEDUP_REMOVED lines=9> */
.L_x_268:
[----:B------:R-:W-:Y:S05]  /*7710*/  BSYNC B1 ;  /* 0x0000000000017941 */ /* 0x000fea0003800000 */
.L_x_267:
        /* <DEDUP_REMOVED lines=10> */
.L_x_270:
[----:B------:R-:W-:Y:S05]  /*77c0*/  BSYNC B1 ;  /* 0x0000000000017941 */ /* 0x000fea0003800000 */
.L_x_269:
        /* <DEDUP_REMOVED lines=10> */
.L_x_272:
[----:B------:R-:W-:Y:S05]  /*7870*/  BSYNC B1 ;  /* 0x0000000000017941 */ /* 0x000fea0003800000 */
.L_x_271:
        /* <DEDUP_REMOVED lines=9> */
.L_x_274:
[----:B------:R-:W-:Y:S05]  /*7910*/  BSYNC B1 ;  /* 0x0000000000017941 */ /* 0x000fea0003800000 */
.L_x_273:
        /* <DEDUP_REMOVED lines=9> */
.L_x_276:
[----:B------:R-:W-:Y:S05]  /*79b0*/  BSYNC B1 ;  /* 0x0000000000017941 */ /* 0x000fea0003800000 */
.L_x_275:
        /* <DEDUP_REMOVED lines=10> */
.L_x_278:
[----:B------:R-:W-:Y:S05]  /*7a60*/  BSYNC B1 ;  /* 0x0000000000017941 */ /* 0x000fea0003800000 */
.L_x_277:
        /* <DEDUP_REMOVED lines=10> */
.L_x_280:
[----:B------:R-:W-:Y:S05]  /*7b10*/  BSYNC B1 ;  /* 0x0000000000017941 */ /* 0x000fea0003800000 */
.L_x_279:
        /* <DEDUP_REMOVED lines=9> */
.L_x_282:
[----:B------:R-:W-:Y:S05]  /*7bb0*/  BSYNC B1 ;  /* 0x0000000000017941 */ /* 0x000fea0003800000 */
.L_x_281:
[----:B-----5:R-:W-:Y:S01]  /*7bc0*/  IMAD.U32 R3, R18, 0x10000, RZ ;  /* 0x0001000012037824 */ /* 0x020fe200078e00ff */
[----:B------:R-:W-:Y:S01]  /*7bd0*/  ISETP.GT.AND P0, PT, R2, 0x8, P0 ;  /* 0x000000080200780c */ /* 0x000fe20000704270 */
[----:B0-----:R-:W-:Y:S01]  /*7be0*/  @P1 IMAD.MOV.U32 R4, RZ, RZ, R10 ;  /* 0x000000ffff041224 */ /* 0x001fe200078e000a */
[----:B------:R-:W-:Y:S01]  /*7bf0*/  BSSY B1, `(.L_x_283) ;  /* 0x0000008000017945 */ /* 0x000fe20003800000 */
[----:B------:R-:W-:Y:S01]  /*7c00*/  FMUL R3, R3, R22 ;  /* 0x0000001603037220 */ /* 0x000fe20000400000 */
[----:B------:R-:W-:-:S03]  /*7c10*/  @P1 IMAD.MOV.U32 R5, RZ, RZ, R11 ;  /* 0x000000ffff051224 */ /* 0x000fc600078e000b */
[----:B------:R-:W-:-:S05]  /*7c20*/  FFMA R3, R150, R23, R3 ;  /* 0x0000001796037223 */ /* 0x000fca0000000003 */
[----:B------:R-:W-:-:S05]  /*7c30*/  F2FP.BF16.F32.PACK_AB R3, RZ, R3 ;  /* 0x00000003ff03723e */ /* 0x000fca00000010ff */
[----:B------:R0:W-:Y:S01]  /*7c40*/  @P1 STG.E.U16 desc[UR50][R4.64+0x1f0], R3 ;  /* 0x0001f00304001986 */ /* 0x0001e2000c101532 */
[----:B------:R-:W-:Y:S05]  /*7c50*/  @!P0 BRA `(.L_x_284) ;  /* 0x0000000000048947 */ /* 0x000fea0003800000 */
[----:B------:R0:W5:Y:S02]  /*7c60*/  LDG.E.LTC128B.U16 R18, desc[UR50][R8.64+0x1f2] ;  /* 0x0001f23208127981 */ /* 0x000164000c1e1520 */
.L_x_284:
[----:B------:R-:W-:Y:S05]  /*7c70*/  BSYNC B1 ;  /* 0x0000000000017941 */ /* 0x000fea0003800000 */
.L_x_283:
[----:B------:R-:W-:Y:S05]  /*7c80*/  @!P0 BRA `(.L_x_285) ;  /* 0x0000002400508947 */ /* 0x000fea0003800000 */
[----:B0----5:R-:W-:-:S04]  /*7c90*/  IMAD.U32 R3, R18, 0x10000, RZ ;  /* 0x0001000012037824 */ /* 0x021fc800078e00ff */
[----:B------:R-:W-:-:S04]  /*7ca0*/  FMUL R0, R3, R22 ;  /* 0x0000001603007220 */ /* 0x000fc80000400000 */
[----:B------:R-:W-:-:S05]  /*7cb0*/  FFMA R0, R151, R23, R0 ;  /* 0x0000001797007223 */ /* 0x000fca0000000000 */
[----:B------:R-:W-:-:S05]  /*7cc0*/  F2FP.BF16.F32.PACK_AB R0, RZ, R0 ;  /* 0x00000000ff00723e */ /* 0x000fca00000010ff */
[----:B------:R0:W-:Y:S01]  /*7cd0*/  STG.E.U16 desc[UR50][R10.64+0x1f2], R0 ;  /* 0x0001f2000a007986 */ /* 0x0001e2000c101532 */
[----:B------:R-:W-:Y:S05]  /*7ce0*/  BRA `(.L_x_285) ;  /* 0x0000002400387947 */ /* 0x000fea0003800000 */
.L_x_32:
[----:B------:R-:W-:Y:S01]  /*7cf0*/  ISETP.GT.AND P0, PT, R0, 0x1, PT ;  /* 0x000000010000780c */ /* 0x000fe20003f04270 */
[----:B------:R-:W-:Y:S01]  /*7d00*/  ULDC.64 UR4, c[0x0][0x5c0] ;  /* 0x0001700000047ab9 */ /* 0x000fe20000000a00 */
[-C--:B------:R-:W-:Y:S01]  /*7d10*/  FMUL R24, R24, R23.reuse ;  /* 0x0000001718187220 */ /* 0x080fe20000400000 */
[-C--:B------:R-:W-:Y:S01]  /*7d20*/  FMUL R25, R25, R23.reuse ;  /* 0x0000001719197220 */ /* 0x080fe20000400000 */
[----:B------:R-:W-:Y:S01]  /*7d30*/  ISETP.GT.AND P3, PT, R2, RZ, P0 ;  /* 0x000000ff0200720c */ /* 0x000fe20000764270 */
[-C--:B------:R-:W-:Y:S01]  /*7d40*/  FMUL R26, R26, R23.reuse ;  /* 0x000000171a1a7220 */ /* 0x080fe20000400000 */
[----:B------:R-:W-:Y:S01]  /*7d50*/  LEA R4, P4, R168, UR4, 0x1 ;  /* 0x00000004a8047c11 */ /* 0x000fe2000f8808ff */
[-C--:B------:R-:W-:Y:S01]  /*7d60*/  FMUL R27, R27, R23.reuse ;  /* 0x000000171b1b7220 */ /* 0x080fe20000400000 */
[----:B------:R-:W-:Y:S01]  /*7d70*/  F2FP.BF16.F32.PACK_AB R24, RZ, R24 ;  /* 0x00000018ff18723e */ /* 0x000fe200000010ff */
[-C--:B------:R-:W-:Y:S01]  /*7d80*/  FMUL R28, R28, R23.reuse ;  /* 0x000000171c1c7220 */ /* 0x080fe20000400000 */
[----:B------:R-:W-:Y:S01]  /*7d90*/  LEA.HI.X R5, R168, UR5, R173, 0x1, P4 ;  /* 0x00000005a8057c11 */ /* 0x000fe2000a0f0cad */
[----:B------:R-:W-:Y:S01]  /*7da0*/  FMUL R29, R29, R23 ;  /* 0x000000171d1d7220 */ /* 0x000fe20000400000 */
[----:B------:R-:W-:Y:S01]  /*7db0*/  F2FP.BF16.F32.PACK_AB R25, RZ, R25 ;  /* 0x00000019ff19723e */ /* 0x000fe200000010ff */
[-C--:B------:R-:W-:Y:S01]  /*7dc0*/  FMUL R30, R30, R23.reuse ;  /* 0x000000171e1e7220 */ /* 0x080fe20000400000 */
[C---:B------:R-:W-:Y:S01]  /*7dd0*/  SHF.L.U64.HI R11, R10.reuse, 0x4, R11 ;  /* 0x000000040a0b7819 */ /* 0x040fe2000001020b */
[----:B------:R-:W-:Y:S01]  /*7de0*/  @P1 STG.E.U16 desc[UR50][R4.64], R24 ;  /* 0x0000001804001986 */ /* 0x000fe2000c101532 */
[----:B------:R-:W-:Y:S01]  /*7df0*/  LEA R6, P4, R10, R4, 0x4 ;  /* 0x000000040a067211 */ /* 0x000fe200078820ff */
[-C--:B------:R-:W-:Y:S01]  /*7e00*/  FMUL R31, R31, R23.reuse ;  /* 0x000000171f1f7220 */ /* 0x080fe20000400000 */
[----:B------:R-:W-:Y:S01]  /*7e10*/  ISETP.GT.AND P2, PT, R2, 0x8, P2 ;  /* 0x000000080200780c */ /* 0x000fe20001744270 */
[----:B------:R-:W-:Y:S01]  /*7e20*/  @P3 STG.E.U16 desc[UR50][R4.64+0x2], R25 ;  /* 0x0000021904003986 */ /* 0x000fe2000c101532 */
[----:B------:R-:W-:Y:S01]  /*7e30*/  ISETP.GT.AND P1, PT, R0, 0x8, PT ;  /* 0x000000080000780c */ /* 0x000fe20003f24270 */
[----:B------:R-:W-:Y:S01]  /*7e40*/  IMAD.X R7, R11, 0x1, R5, P4 ;  /* 0x000000010b077824 */ /* 0x000fe200020e0605 */
[----:B------:R-:W-:Y:S01]  /*7e50*/  ISETP.GT.AND P3, PT, R2, 0x8, P0 ;  /* 0x000000080200780c */ /* 0x000fe20000764270 */
[-C--:B------:R-:W-:Y:S01]  /*7e60*/  FMUL R32, R32, R23.reuse ;  /* 0x0000001720207220 */ /* 0x080fe20000400000 */
[----:B------:R-:W-:Y:S01]  /*7e70*/  ISETP.GT.AND P0, PT, R0, 0x9, PT ;  /* 0x000000090000780c */ /* 0x000fe20003f04270 */
[-C--:B------:R-:W-:Y:S01]  /*7e80*/  FMUL R33, R33, R23.reuse ;  /* 0x0000001721217220 */ /* 0x080fe20000400000 */
[----:B------:R-:W-:Y:S01]  /*7e90*/  ISETP.GT.AND P5, PT, R2, RZ, P1 ;  /* 0x000000ff0200720c */ /* 0x000fe20000fa4270 */
[-C--:B------:R-:W-:Y:S01]  /*7ea0*/  FMUL R34, R34, R23.reuse ;  /* 0x0000001722227220 */ /* 0x080fe20000400000 */
[----:B------:R-:W-:Y:S01]  /*7eb0*/  ISETP.GT.AND P4, PT, R2, RZ, P0 ;  /* 0x000000ff0200720c */ /* 0x000fe20000784270 */
[-C--:B------:R-:W-:Y:S01]  /*7ec0*/  FMUL R35, R35, R23.reuse ;  /* 0x0000001723237220 */ /* 0x080fe20000400000 */
[----:B------:R-:W-:Y:S01]  /*7ed0*/  F2FP.BF16.F32.PACK_AB R26, RZ, R26 ;  /* 0x0000001aff1a723e */ /* 0x000fe200000010ff */
[----:B------:R-:W-:Y:S01]  /*7ee0*/  FMUL R36, R36, R23 ;  /* 0x0000001724247220 */ /* 0x000fe20000400000 */
[----:B------:R-:W-:Y:S01]  /*7ef0*/  F2FP.BF16.F32.PACK_AB R27, RZ, R27 ;  /* 0x0000001bff1b723e */ /* 0x000fe200000010ff */
[----:B------:R-:W-:Y:S01]  /*7f00*/  FMUL R37, R37, R23 ;  /* 0x0000001725257220 */ /* 0x000fe20000400000 */
[----:B------:R-:W-:Y:S01]  /*7f10*/  F2FP.BF16.F32.PACK_AB R28, RZ, R28 ;  /* 0x0000001cff1c723e */ /* 0x000fe200000010ff */
[----:B------:R-:W-:Y:S01]  /*7f20*/  @P2 STG.E.U16 desc[UR50][R6.64], R26 ;  /* 0x0000001a06002986 */ /* 0x000fe2000c101532 */
[----:B------:R-:W-:Y:S01]  /*7f30*/  F2FP.BF16.F32.PACK_AB R29, RZ, R29 ;  /* 0x0000001dff1d723e */ /* 0x000fe200000010ff */
[-C--:B------:R-:W-:Y:S01]  /*7f40*/  FMUL R38, R38, R23.reuse ;  /* 0x0000001726267220 */ /* 0x080fe20000400000 */
[----:B------:R-:W-:Y:S01]  /*7f50*/  ISETP.GT.AND P1, PT, R2, 0x8, P1 ;  /* 0x000000080200780c */ /* 0x000fe20000f24270 */
[----:B------:R-:W-:Y:S01]  /*7f60*/  @P3 STG.E.U16 desc[UR50][R6.64+0x2], R27 ;  /* 0x0000021b06003986 */ /* 0x000fe2000c101532 */
[----:B------:R-:W-:Y:S01]  /*7f70*/  ISETP.GT.AND P3, PT, R0, 0x10, PT ;  /* 0x000000100000780c */ /* 0x000fe20003f64270 */
[-C--:B------:R-:W-:Y:S01]  /*7f80*/  FMUL R39, R39, R23.reuse ;  /* 0x0000001727277220 */ /* 0x080fe20000400000 */
[----:B------:R-:W-:Y:S01]  /*7f90*/  ISETP.GT.AND P2, PT, R2, 0x8, P0 ;  /* 0x000000080200780c */ /* 0x000fe20000744270 */
[----:B------:R-:W-:Y:S01]  /*7fa0*/  @P5 STG.E.U16 desc[UR50][R4.64+0x10], R28 ;  /* 0x0000101c04005986 */ /* 0x000fe2000c101532 */
[----:B------:R-:W-:Y:S01]  /*7fb0*/  ISETP.GT.AND P0, PT, R0, 0x11, PT ;  /* 0x000000110000780c */ /* 0x000fe20003f04270 */
[-C--:B------:R-:W-:Y:S01]  /*7fc0*/  FMUL R40, R40, R23.reuse ;  /* 0x0000001728287220 */ /* 0x080fe20000400000 */
[----:B------:R-:W-:Y:S01]  /*7fd0*/  F2FP.BF16.F32.PACK_AB R30, RZ, R30 ;  /* 0x0000001eff1e723e */ /* 0x000fe200000010ff */
[----:B------:R-:W-:Y:S01]  /*7fe0*/  @P4 STG.E.U16 desc[UR50][R4.64+0x12], R29 ;  /* 0x0000121d04004986 */ /* 0x000fe2000c101532 */
[C---:B------:R-:W-:Y:S01]  /*7ff0*/  ISETP.GT.AND P4, PT, R2.reuse, RZ, P3 ;  /* 0x000000ff0200720c */ /* 0x040fe20001f84270 */
[----:B------:R-:W-:Y:S01]  /*8000*/  FMUL R41, R41, R23 ;  /* 0x0000001729297220 */ /* 0x000fe20000400000 */
[----:B------:R-:W-:Y:S01]  /*8010*/  ISETP.GT.AND P5, PT, R2, RZ, P0 ;  /* 0x000000ff0200720c */ /* 0x000fe200007a4270 */
[----:B------:R-:W-:Y:S01]  /*8020*/  @P1 STG.E.U16 desc[UR50][R6.64+0x10], R30 ;  /* 0x0000101e06001986 */ /* 0x000fe2000c101532 */
[----:B------:R-:W-:Y:S01]  /*8030*/  F2FP.BF16.F32.PACK_AB R31, RZ, R31 ;  /* 0x0000001fff1f723e */ /* 0x000fe200000010ff */
[-C--:B------:R-:W-:Y:S01]  /*8040*/  FMUL R42, R42, R23.reuse ;  /* 0x000000172a2a7220 */ /* 0x080fe20000400000 */
[----:B------:R-:W-:Y:S01]  /*8050*/  F2FP.BF16.F32.PACK_AB R32, RZ, R32 ;  /* 0x00000020ff20723e */ /* 0x000fe200000010ff */
[----:B------:R-:W-:Y:S01]  /*8060*/  FMUL R43, R43, R23 ;  /* 0x000000172b2b7220 */ /* 0x000fe20000400000 */
[----:B------:R-:W-:Y:S01]  /*8070*/  ISETP.GT.AND P1, PT, R2, 0x8, P3 ;  /* 0x000000080200780c */ /* 0x000fe20001f24270 */
[----:B------:R-:W-:Y:S01]  /*8080*/  @P2 STG.E.U16 desc[UR50][R6.64+0x12], R31 ;  /* 0x0000121f06002986 */ /* 0x000fe2000c101532 */
[----:B------:R-:W-:Y:S01]  /*8090*/  F2FP.BF16.F32.PACK_AB R33, RZ, R33 ;  /* 0x00000021ff21723e */ /* 0x000fe200000010ff */
[-C--:B------:R-:W-:Y:S01]  /*80a0*/  FMUL R44, R44, R23.reuse ;  /* 0x000000172c2c7220 */ /* 0x080fe20000400000 */
[----:B------:R-:W-:Y:S01]  /*80b0*/  ISETP.GT.AND P3, PT, R0, 0x18, PT ;  /* 0x000000180000780c */ /* 0x000fe20003f64270 */
[----:B------:R-:W-:Y:S01]  /*80c0*/  @P4 STG.E.U16 desc[UR50][R4.64+0x20], R32 ;  /* 0x0000202004004986 */ /* 0x000fe2000c101532 */
[----:B------:R-:W-:Y:S01]  /*80d0*/  ISETP.GT.AND P2, PT, R2, 0x8, P0 ;  /* 0x000000080200780c */ /* 0x000fe20000744270 */
[-C--:B------:R-:W-:Y:S01]  /*80e0*/  FMUL R45, R45, R23.reuse ;  /* 0x000000172d2d7220 */ /* 0x080fe20000400000 */
[----:B------:R-:W-:Y:S01]  /*80f0*/  ISETP.GT.AND P0, PT, R0, 0x19, PT ;  /* 0x000000190000780c */ /* 0x000fe20003f04270 */
[----:B------:R-:W-:Y:S01]  /*8100*/  @P5 STG.E.U16 desc[UR50][R4.64+0x22], R33 ;  /* 0x0000222104005986 */ /* 0x000fe2000c101532 */
[----:B------:R-:W-:Y:S01]  /*8110*/  ISETP.GT.AND P4, PT, R2, RZ, P3 ;  /* 0x000000ff0200720c */ /* 0x000fe20001f84270 */
[-C--:B------:R-:W-:Y:S01]  /*8120*/  FMUL R46, R46, R23.reuse ;  /* 0x000000172e2e7220 */ /* 0x080fe20000400000 */
[----:B------:R-:W-:Y:S01]  /*8130*/  ISETP.GT.AND P5, PT, R2, RZ, P0 ;  /* 0x000000ff0200720c */ /* 0x000fe200007a4270 */
[-C--:B------:R-:W-:Y:S01]  /*8140*/  FMUL R47, R47, R23.reuse ;  /* 0x000000172f2f7220 */ /* 0x080fe20000400000 */
[----:B------:R-:W-:Y:S01]  /*8150*/  F2FP.BF16.F32.PACK_AB R34, RZ, R34 ;  /* 0x00000022ff22723e */ /* 0x000fe200000010ff */
[----:B------:R-:W-:Y:S01]  /*8160*/  FMUL R48, R48, R23 ;  /* 0x0000001730307220 */ /* 0x000fe20000400000 */
[----:B------:R-:W-:Y:S01]  /*8170*/  F2FP.BF16.F32.PACK_AB R35, RZ, R35 ;  /* 0x00000023ff23723e */ /* 0x000fe200000010ff */
[-C--:B------:R-:W-:Y:S01]  /*8180*/  FMUL R49, R49, R23.reuse ;  /* 0x0000001731317220 */ /* 0x080fe20000400000 */
[----:B------:R-:W-:Y:S01]  /*8190*/  F2FP.BF16.F32.PACK_AB R36, RZ, R36 ;  /* 0x00000024ff24723e */ /* 0x000fe200000010ff */
[----:B------:R-:W-:Y:S01]  /*81a0*/  @P1 STG.E.U16 desc[UR50][R6.64+0x20], R34 ;  /* 0x0000202206001986 */ /* 0x000fe2000c101532 */
[----:B------:R-:W-:Y:S01]  /*81b0*/  ISETP.GT.AND P1, PT, R2, 0x8, P3 ;  /* 0x000000080200780c */ /* 0x000fe20001f24270 */
[----:B------:R-:W-:Y:S01]  /*81c0*/  FMUL R50, R50, R23 ;  /* 0x0000001732327220 */ /* 0x000fe20000400000 */
[----:B------:R-:W-:Y:S01]  /*81d0*/  F2FP.BF16.F32.PACK_AB R37, RZ, R37 ;  /* 0x00000025ff25723e */ /* 0x000fe200000010ff */
[----:B------:R-:W-:Y:S01]  /*81e0*/  @P2 STG.E.U16 desc[UR50][R6.64+0x22], R35 ;  /* 0x0000222306002986 */ /* 0x000fe2000c101532 */
[----:B------:R-:W-:Y:S01]  /*81f0*/  ISETP.GT.AND P3, PT, R0, 0x20, PT ;  /* 0x000000200000780c */ /* 0x000fe20003f64270 */
[-C--:B------:R-:W-:Y:S01]  /*8200*/  FMUL R51, R51, R23.reuse ;  /* 0x0000001733337220 */ /* 0x080fe20000400000 */
[----:B------:R-:W-:Y:S01]  /*8210*/  ISETP.GT.AND P2, PT, R2, 0x8, P0 ;  /* 0x000000080200780c */ /* 0x000fe20000744270 */
[----:B------:R-:W-:Y:S01]  /*8220*/  @P4 STG.E.U16 desc[UR50][R4.64+0x30], R36 ;  /* 0x0000302404004986 */ /* 0x000fe2000c101532 */
[----:B------:R-:W-:Y:S01]  /*8230*/  ISETP.GT.AND P0, PT, R0, 0x21, PT ;  /* 0x000000210000780c */ /* 0x000fe20003f04270 */
[-C--:B------:R-:W-:Y:S01]  /*8240*/  FMUL R52, R52, R23.reuse ;  /* 0x0000001734347220 */ /* 0x080fe20000400000 */
[C---:B------:R-:W-:Y:S01]  /*8250*/  ISETP.GT.AND P4, PT, R2.reuse, RZ, P3 ;  /* 0x000000ff0200720c */ /* 0x040fe20001f84270 */
[----:B------:R-:W-:Y:S01]  /*8260*/  @P5 STG.E.U16 desc[UR50][R4.64+0x32], R37 ;  /* 0x0000322504005986 */ /* 0x000fe2000c101532 */
        /* <DEDUP_REMOVED lines=328> */
[----:B------:R-:W-:-:S02]  /*96f0*/  ISETP.GT.AND P1, PT, R2, 0x8, P3 ;  /* 0x000000080200780c */ /* 0x000fc40001f24270 */
[----:B------:R-:W-:Y:S01]  /*9700*/  F2FP.BF16.F32.PACK_AB R105, RZ, R105 ;  /* 0x00000069ff69723e */ /* 0x000fe200000010ff */
[----:B------:R-:W-:Y:S01]  /*9710*/  @P2 STG.E.U16 desc[UR50][R6.64+0x132], R103 ;  /* 0x0001326706002986 */ /* 0x000fe2000c101532 */
[----:B------:R-:W-:Y:S02]  /*9720*/  ISETP.GT.AND P3, PT, R0, 0xa8, PT ;  /* 0x000000a80000780c */ /* 0x000fe40003f64270 */
[----:B------:R-:W-:Y:S01]  /*9730*/  ISETP.GT.AND P2, PT, R2, 0x8, P0 ;  /* 0x000000080200780c */ /* 0x000fe20000744270 */
[----:B------:R-:W-:Y:S01]  /*9740*/  @P4 STG.E.U16 desc[UR50][R4.64+0x140], R104 ;  /* 0x0001406804004986 */ /* 0x000fe2000c101532 */
[----:B------:R-:W-:Y:S02]  /*9750*/  ISETP.GT.AND P0, PT, R0, 0xa9, PT ;  /* 0x000000a90000780c */ /* 0x000fe40003f04270 */
[C---:B------:R-:W-:Y:S01]  /*9760*/  ISETP.GT.AND P4, PT, R2.reuse, RZ, P3 ;  /* 0x000000ff0200720c */ /* 0x040fe20001f84270 */
[----:B------:R-:W-:Y:S01]  /*9770*/  @P5 STG.E.U16 desc[UR50][R4.64+0x142], R105 ;  /* 0x0001426904005986 */ /* 0x000fe2000c101532 */
[----:B------:R-:W-:-:S02]  /*9780*/  ISETP.GT.AND P5, PT, R2, RZ, P0 ;  /* 0x000000ff0200720c */ /* 0x000fc400007a4270 */
[----:B------:R-:W-:Y:S02]  /*9790*/  F2FP.BF16.F32.PACK_AB R106, RZ, R106 ;  /* 0x0000006aff6a723e */ /* 0x000fe400000010ff */
[----:B------:R-:W-:Y:S02]  /*97a0*/  F2FP.BF16.F32.PACK_AB R107, RZ, R107 ;  /* 0x0000006bff6b723e */ /* 0x000fe400000010ff */
[----:B------:R-:W-:Y:S01]  /*97b0*/  F2FP.BF16.F32.PACK_AB R108, RZ, R108 ;  /* 0x0000006cff6c723e */ /* 0x000fe200000010ff */
[----:B------:R-:W-:Y:S01]  /*97c0*/  @P1 STG.E.U16 desc[UR50][R6.64+0x140], R106 ;  /* 0x0001406a06001986 */ /* 0x000fe2000c101532 */
[----:B------:R-:W-:Y:S02]  /*97d0*/  ISETP.GT.AND P1, PT, R2, 0x8, P3 ;  /* 0x000000080200780c */ /* 0x000fe40001f24270 */
[----:B------:R-:W-:Y:S01]  /*97e0*/  F2FP.BF16.F32.PACK_AB R109, RZ, R109 ;  /* 0x0000006dff6d723e */ /* 0x000fe200000010ff */
[----:B------:R-:W-:Y:S01]  /*97f0*/  @P2 STG.E.U16 desc[UR50][R6.64+0x142], R107 ;  /* 0x0001426b06002986 */ /* 0x000fe2000c101532 */
[----:B------:R-:W-:-:S02]  /*9800*/  ISETP.GT.AND P3, PT, R0, 0xb0, PT ;  /* 0x000000b00000780c */ /* 0x000fc40003f64270 */
[----:B------:R-:W-:Y:S01]  /*9810*/  ISETP.GT.AND P2, PT, R2, 0x8, P0 ;  /* 0x000000080200780c */ /* 0x000fe20000744270 */
[----:B------:R-:W-:Y:S01]  /*9820*/  @P4 STG.E.U16 desc[UR50][R4.64+0x150], R108 ;  /* 0x0001506c04004986 */ /* 0x000fe2000c101532 */
[----:B------:R-:W-:Y:S02]  /*9830*/  ISETP.GT.AND P0, PT, R0, 0xb1, PT ;  /* 0x000000b10000780c */ /* 0x000fe40003f04270 */
[C---:B------:R-:W-:Y:S01]  /*9840*/  ISETP.GT.AND P4, PT, R2.reuse, RZ, P3 ;  /* 0x000000ff0200720c */ /* 0x040fe20001f84270 */
[----:B------:R-:W-:Y:S01]  /*9850*/  @P5 STG.E.U16 desc[UR50][R4.64+0x152], R109 ;  /* 0x0001526d04005986 */ /* 0x000fe2000c101532 */
[----:B------:R-:W-:Y:S02]  /*9860*/  ISETP.GT.AND P5, PT, R2, RZ, P0 ;  /* 0x000000ff0200720c */ /* 0x000fe400007a4270 */
[----:B------:R-:W-:Y:S02]  /*9870*/  F2FP.BF16.F32.PACK_AB R110, RZ, R110 ;  /* 0x0000006eff6e723e */ /* 0x000fe400000010ff */
[----:B------:R-:W-:-:S02]  /*9880*/  F2FP.BF16.F32.PACK_AB R111, RZ, R111 ;  /* 0x0000006fff6f723e */ /* 0x000fc400000010ff */
[----:B------:R-:W-:Y:S01]  /*9890*/  F2FP.BF16.F32.PACK_AB R112, RZ, R112 ;  /* 0x00000070ff70723e */ /* 0x000fe200000010ff */
[----:B------:R-:W-:Y:S01]  /*98a0*/  @P1 STG.E.U16 desc[UR50][R6.64+0x150], R110 ;  /* 0x0001506e06001986 */ /* 0x000fe2000c101532 */
[----:B------:R-:W-:Y:S02]  /*98b0*/  ISETP.GT.AND P1, PT, R2, 0x8, P3 ;  /* 0x000000080200780c */ /* 0x000fe40001f24270 */
[----:B------:R-:W-:Y:S01]  /*98c0*/  F2FP.BF16.F32.PACK_AB R113, RZ, R113 ;  /* 0x00000071ff71723e */ /* 0x000fe200000010ff */
[----:B------:R-:W-:Y:S01]  /*98d0*/  @P2 STG.E.U16 desc[UR50][R6.64+0x152], R111 ;  /* 0x0001526f06002986 */ /* 0x000fe2000c101532 */
[----:B------:R-:W-:Y:S02]  /*98e0*/  ISETP.GT.AND P3, PT, R0, 0xb8, PT ;  /* 0x000000b80000780c */ /* 0x000fe40003f64270 */
[----:B------:R-:W-:Y:S01]  /*98f0*/  ISETP.GT.AND P2, PT, R2, 0x8, P0 ;  /* 0x000000080200780c */ /* 0x000fe20000744270 */
[----:B------:R-:W-:Y:S01]  /*9900*/  @P4 STG.E.U16 desc[UR50][R4.64+0x160], R112 ;  /* 0x0001607004004986 */ /* 0x000fe2000c101532 */
[----:B------:R-:W-:-:S02]  /*9910*/  ISETP.GT.AND P0, PT, R0, 0xb9, PT ;  /* 0x000000b90000780c */ /* 0x000fc40003f04270 */
[C---:B------:R-:W-:Y:S01]  /*9920*/  ISETP.GT.AND P4, PT, R2.reuse, RZ, P3 ;  /* 0x000000ff0200720c */ /* 0x040fe20001f84270 */
[----:B------:R-:W-:Y:S01]  /*9930*/  @P5 STG.E.U16 desc[UR50][R4.64+0x162], R113 ;  /* 0x0001627104005986 */ /* 0x000fe2000c101532 */
[C---:B------:R-:W-:Y:S02]  /*9940*/  ISETP.GT.AND P5, PT, R2.reuse, RZ, P0 ;  /* 0x000000ff0200720c */ /* 0x040fe400007a4270 */
[----:B------:R-:W-:Y:S02]  /*9950*/  F2FP.BF16.F32.PACK_AB R114, RZ, R114 ;  /* 0x00000072ff72723e */ /* 0x000fe400000010ff */
[----:B------:R-:W-:Y:S02]  /*9960*/  F2FP.BF16.F32.PACK_AB R115, RZ, R115 ;  /* 0x00000073ff73723e */ /* 0x000fe400000010ff */
        /* <DEDUP_REMOVED lines=58> */
[C---:B------:R-:W-:Y:S02]  /*9d10*/  ISETP.GT.AND P1, PT, R2.reuse, 0x8, P2 ;  /* 0x000000080200780c */ /* 0x040fe40001724270 */
[----:B------:R-:W-:Y:S01]  /*9d20*/  F2FP.BF16.F32.PACK_AB R133, RZ, R133 ;  /* 0x00000085ff85723e */ /* 0x000fe200000010ff */
[----:B------:R-:W-:Y:S01]  /*9d30*/  @P0 STG.E.U16 desc[UR50][R6.64+0x1a2], R131 ;  /* 0x0001a28306000986 */ /* 0x000fe2000c101532 */
[----:B------:R-:W-:-:S02]  /*9d40*/  ISETP.GT.AND P2, PT, R2, 0x8, P3 ;  /* 0x000000080200780c */ /* 0x000fc40001f44270 */
[C---:B------:R-:W-:Y:S01]  /*9d50*/  ISETP.GT.AND P3, PT, R0.reuse, 0xe0, PT ;  /* 0x000000e00000780c */ /* 0x040fe20003f64270 */
        /* <DEDUP_REMOVED lines=9> */
[----:B------:R-:W-:Y:S02]  /*9df0*/  F2FP.BF16.F32.PACK_AB R137, RZ, R137 ;  /* 0x00000089ff89723e */ /* 0x000fe400000010ff */
[C---:B------:R-:W-:Y:S01]  /*9e00*/  ISETP.GT.AND P1, PT, R2.reuse, 0x8, P3 ;  /* 0x000000080200780c */ /* 0x040fe20001f24270 */
[----:B------:R-:W-:Y:S01]  /*9e10*/  @P2 STG.E.U16 desc[UR50][R6.64+0x1b2], R135 ;  /* 0x0001b28706002986 */ /* 0x000fe2000c101532 */
[----:B------:R-:W-:Y:S02]  /*9e20*/  ISETP.GT.AND P0, PT, R2, 0x8, P0 ;  /* 0x000000080200780c */ /* 0x000fe40000704270 */
[----:B------:R-:W-:Y:S01]  /*9e30*/  F2FP.BF16.F32.PACK_AB R138, RZ, R138 ;  /* 0x0000008aff8a723e */ /* 0x000fe200000010ff */
[----:B------:R-:W-:Y:S01]  /*9e40*/  @P4 STG.E.U16 desc[UR50][R4.64+0x1c0], R136 ;  /* 0x0001c08804004986 */ /* 0x000fe2000c101532 */
[----:B------:R-:W-:-:S02]  /*9e50*/  ISETP.GT.AND P4, PT, R0, 0xe8, PT ;  /* 0x000000e80000780c */ /* 0x000fc40003f84270 */
[----:B------:R-:W-:Y:S01]  /*9e60*/  F2FP.BF16.F32.PACK_AB R139, RZ, R139 ;  /* 0x0000008bff8b723e */ /* 0x000fe200000010ff */
[----:B------:R-:W-:Y:S01]  /*9e70*/  @P5 STG.E.U16 desc[UR50][R4.64+0x1c2], R137 ;  /* 0x0001c28904005986 */ /* 0x000fe2000c101532 */
[----:B------:R-:W-:Y:S02]  /*9e80*/  ISETP.GT.AND P5, PT, R0, 0xe9, PT ;  /* 0x000000e90000780c */ /* 0x000fe40003fa4270 */
[C---:B------:R-:W-:Y:S01]  /*9e90*/  ISETP.GT.AND P2, PT, R2.reuse, RZ, P4 ;  /* 0x000000ff0200720c */ /* 0x040fe20002744270 */
[----:B------:R-:W-:Y:S01]  /*9ea0*/  @P1 STG.E.U16 desc[UR50][R6.64+0x1c0], R138 ;  /* 0x0001c08a06001986 */ /* 0x000fe2000c101532 */
[C---:B------:R-:W-:Y:S02]  /*9eb0*/  ISETP.GT.AND P6, PT, R2.reuse, RZ, P5 ;  /* 0x000000ff0200720c */ /* 0x040fe40002fc4270 */
[----:B------:R-:W-:Y:S01]  /*9ec0*/  ISETP.GT.AND P4, PT, R2, 0x8, P4 ;  /* 0x000000080200780c */ /* 0x000fe20002784270 */
[----:B------:R-:W-:Y:S01]  /*9ed0*/  @P0 STG.E.U16 desc[UR50][R6.64+0x1c2], R139 ;  /* 0x0001c28b06000986 */ /* 0x000fe2000c101532 */
[----:B------:R-:W-:-:S02]  /*9ee0*/  F2FP.BF16.F32.PACK_AB R140, RZ, R140 ;  /* 0x0000008cff8c723e */ /* 0x000fc400000010ff */
[----:B------:R-:W-:Y:S02]  /*9ef0*/  F2FP.BF16.F32.PACK_AB R141, RZ, R141 ;  /* 0x0000008dff8d723e */ /* 0x000fe400000010ff */
[C---:B------:R-:W-:Y:S02]  /*9f00*/  ISETP.GT.AND P3, PT, R0.reuse, 0xf0, PT ;  /* 0x000000f00000780c */ /* 0x040fe40003f64270 */
[----:B------:R-:W-:Y:S01]  /*9f10*/  F2FP.BF16.F32.PACK_AB R142, RZ, R142 ;  /* 0x0000008eff8e723e */ /* 0x000fe200000010ff */
[----:B------:R-:W-:Y:S01]  /*9f20*/  @P2 STG.E.U16 desc[UR50][R4.64+0x1d0], R140 ;  /* 0x0001d08c04002986 */ /* 0x000fe2000c101532 */
[----:B------:R-:W-:Y:S02]  /*9f30*/  ISETP.GT.AND P2, PT, R0, 0xf1, PT ;  /* 0x000000f10000780c */ /* 0x000fe40003f44270 */
[----:B------:R-:W-:Y:S01]  /*9f40*/  F2FP.BF16.F32.PACK_AB R143, RZ, R143 ;  /* 0x0000008fff8f723e */ /* 0x000fe200000010ff */
[----:B------:R-:W-:Y:S01]  /*9f50*/  @P6 STG.E.U16 desc[UR50][R4.64+0x1d2], R141 ;  /* 0x0001d28d04006986 */ /* 0x000fe2000c101532 */
[----:B------:R-:W-:-:S02]  /*9f60*/  ISETP.GT.AND P6, PT, R2, 0x8, P5 ;  /* 0x000000080200780c */ /* 0x000fc40002fc4270 */
[C---:B------:R-:W-:Y:S01]  /*9f70*/  ISETP.GT.AND P5, PT, R2.reuse, RZ, P3 ;  /* 0x000000ff0200720c */ /* 0x040fe20001fa4270 */
[----:B------:R-:W-:Y:S01]  /*9f80*/  @P4 STG.E.U16 desc[UR50][R6.64+0x1d0], R142 ;  /* 0x0001d08e06004986 */ /* 0x000fe2000c101532 */
[C---:B------:R-:W-:Y:S02]  /*9f90*/  ISETP.GT.AND P4, PT, R2.reuse, RZ, P2 ;  /* 0x000000ff0200720c */ /* 0x040fe40001784270 */
[----:B------:R-:W-:Y:S02]  /*9fa0*/  F2FP.BF16.F32.PACK_AB R144, RZ, R144 ;  /* 0x00000090ff90723e */ /* 0x000fe400000010ff */
[----:B------:R-:W-:Y:S02]  /*9fb0*/  ISETP.GT.AND P3, PT, R2, 0x8, P3 ;  /* 0x000000080200780c */ /* 0x000fe40001f64270 */
[C---:B------:R-:W-:Y:S02]  /*9fc0*/  ISETP.GT.AND P0, PT, R0.reuse, 0xf9, PT ;  /* 0x000000f90000780c */ /* 0x040fe40003f04270 */
[----:B------:R-:W-:Y:S01]  /*9fd0*/  ISETP.GT.AND P1, PT, R0, 0xf8, PT ;  /* 0x000000f80000780c */ /* 0x000fe20003f24270 */
[----:B------:R-:W-:Y:S01]  /*9fe0*/  @P6 STG.E.U16 desc[UR50][R6.64+0x1d2], R143 ;  /* 0x0001d28f06006986 */ /* 0x000fe2000c101532 */
[----:B------:R-:W-:-:S02]  /*9ff0*/  ISETP.GT.AND P2, PT, R2, 0x8, P2 ;  /* 0x000000080200780c */ /* 0x000fc40001744270 */
[C---:B------:R-:W-:Y:S01]  /*a000*/  ISETP.GT.AND P6, PT, R2.reuse, RZ, P1 ;  /* 0x000000ff0200720c */ /* 0x040fe20000fc4270 */
[----:B------:R-:W-:Y:S01]  /*a010*/  @P5 STG.E.U16 desc[UR50][R4.64+0x1e0], R144 ;  /* 0x0001e09004005986 */ /* 0x000fe2000c101532 */
[C---:B------:R-:W-:Y:S01]  /*a020*/  ISETP.GT.AND P5, PT, R2.reuse, RZ, P0 ;  /* 0x000000ff0200720c */ /* 0x040fe200007a4270 */
[----:B------:R-:W-:Y:S01]  /*a030*/  @P4 IMAD.MOV.U32 R3, RZ, RZ, R5 ;  /* 0x000000ffff034224 */ /* 0x000fe200078e0005 */
[C---:B------:R-:W-:Y:S02]  /*a040*/  ISETP.GT.AND P1, PT, R2.reuse, 0x8, P1 ;  /* 0x000000080200780c */ /* 0x040fe40000f24270 */
[----:B------:R-:W-:Y:S01]  /*a050*/  ISETP.GT.AND P0, PT, R2, 0x8, P0 ;  /* 0x000000080200780c */ /* 0x000fe20000704270 */
[----:B------:R-:W-:Y:S01]  /*a060*/  @P4 IMAD.MOV.U32 R2, RZ, RZ, R4 ;  /* 0x000000ffff024224 */ /* 0x000fe200078e0004 */
[----:B------:R-:W-:Y:S02]  /*a070*/  F2FP.BF16.F32.PACK_AB R145, RZ, R145 ;  /* 0x00000091ff91723e */ /* 0x000fe400000010ff */
[----:B------:R-:W-:-:S02]  /*a080*/  F2FP.BF16.F32.PACK_AB R146, RZ, R146 ;  /* 0x00000092ff92723e */ /* 0x000fc400000010ff */
[----:B------:R-:W-:Y:S01]  /*a090*/  F2FP.BF16.F32.PACK_AB R147, RZ, R147 ;  /* 0x00000093ff93723e */ /* 0x000fe200000010ff */
[----:B------:R0:W-:Y:S01]  /*a0a0*/  @P4 STG.E.U16 desc[UR50][R2.64+0x1e2], R145 ;  /* 0x0001e29102004986 */ /* 0x0001e2000c101532 */
[----:B------:R-:W-:Y:S02]  /*a0b0*/  F2FP.BF16.F32.PACK_AB R148, RZ, R148 ;  /* 0x00000094ff94723e */ /* 0x000fe400000010ff */
[----:B------:R-:W-:Y:S02]  /*a0c0*/  F2FP.BF16.F32.PACK_AB R149, RZ, R149 ;  /* 0x00000095ff95723e */ /* 0x000fe400000010ff */
[----:B------:R-:W-:Y:S02]  /*a0d0*/  F2FP.BF16.F32.PACK_AB R150, RZ, R150 ;  /* 0x00000096ff96723e */ /* 0x000fe400000010ff */
[----:B------:R-:W-:Y:S01]  /*a0e0*/  F2FP.BF16.F32.PACK_AB R151, RZ, R151 ;  /* 0x00000097ff97723e */ /* 0x000fe200000010ff */
[----:B0-----:R-:W-:Y:S02]  /*a0f0*/  @P3 IMAD.MOV.U32 R2, RZ, RZ, R6 ;  /* 0x000000ffff023224 */ /* 0x001fe400078e0006 */
[----:B------:R-:W-:-:S05]  /*a100*/  @P3 IMAD.MOV.U32 R3, RZ, RZ, R7 ;  /* 0x000000ffff033224 */ /* 0x000fca00078e0007 */
[----:B------:R0:W-:Y:S02]  /*a110*/  @P3 STG.E.U16 desc[UR50][R2.64+0x1e0], R146 ;  /* 0x0001e09202003986 */ /* 0x0001e4000c101532 */
[----:B0-----:R-:W-:Y:S02]  /*a120*/  @P2 IMAD.MOV.U32 R2, RZ, RZ, R6 ;  /* 0x000000ffff022224 */ /* 0x001fe400078e0006 */
[----:B------:R-:W-:-:S05]  /*a130*/  @P2 IMAD.MOV.U32 R3, RZ, RZ, R7 ;  /* 0x000000ffff032224 */ /* 0x000fca00078e0007 */
[----:B------:R0:W-:Y:S02]  /*a140*/  @P2 STG.E.U16 desc[UR50][R2.64+0x1e2], R147 ;  /* 0x0001e29302002986 */ /* 0x0001e4000c101532 */
[----:B0-----:R-:W-:Y:S02]  /*a150*/  @P6 IMAD.MOV.U32 R2, RZ, RZ, R4 ;  /* 0x000000ffff026224 */ /* 0x001fe400078e0004 */
[----:B------:R-:W-:-:S05]  /*a160*/  @P6 IMAD.MOV.U32 R3, RZ, RZ, R5 ;  /* 0x000000ffff036224 */ /* 0x000fca00078e0005 */
[----:B------:R0:W-:Y:S04]  /*a170*/  @P6 STG.E.U16 desc[UR50][R2.64+0x1f0], R148 ;  /* 0x0001f09402006986 */ /* 0x0001e8000c101532 */
[----:B------:R1:W-:Y:S01]  /*a180*/  @P5 STG.E.U16 desc[UR50][R4.64+0x1f2], R149 ;  /* 0x0001f29504005986 */ /* 0x0003e2000c101532 */
[----:B0-----:R-:W-:Y:S02]  /*a190*/  @P1 IMAD.MOV.U32 R2, RZ, RZ, R6 ;  /* 0x000000ffff021224 */ /* 0x001fe400078e0006 */
[----:B------:R-:W-:-:S05]  /*a1a0*/  @P1 IMAD.MOV.U32 R3, RZ, RZ, R7 ;  /* 0x000000ffff031224 */ /* 0x000fca00078e0007 */
[----:B------:R1:W-:Y:S04]  /*a1b0*/  @P1 STG.E.U16 desc[UR50][R2.64+0x1f0], R150 ;  /* 0x0001f09602001986 */ /* 0x0003e8000c101532 */
[----:B------:R1:W-:Y:S02]  /*a1c0*/  @P0 STG.E.U16 desc[UR50][R6.64+0x1f2], R151 ;  /* 0x0001f29706000986 */ /* 0x0003e4000c101532 */
.L_x_285:
[----:B------:R-:W-:Y:S05]  /*a1d0*/  BSYNC B0 ;  /* 0x0000000000007941 */ /* 0x000fea0003800000 */
.L_x_31:
[----:B-1----:R-:W-:Y:S01]  /*a1e0*/  IMAD.U32 R2, RZ, RZ, UR38 ;  /* 0x00000026ff027e24 */ /* 0x002fe2000f8e00ff */
[----:B------:R-:W-:Y:S01]  /*a1f0*/  ULDC.64 UR4, c[0x0][0x650] ;  /* 0x0001940000047ab9 */ /* 0x000fe20000000a00 */
[----:B0-----:R-:W-:Y:S01]  /*a200*/  IMAD.U32 R0, RZ, RZ, UR41 ;  /* 0x00000029ff007e24 */ /* 0x001fe2000f8e00ff */
[----:B------:R0:W-:Y:S01]  /*a210*/  SYNCS.ARRIVE.TRANS64.A1T0 RZ, [R158+UR46], RZ ;  /* 0x000000ff9eff79a7 */ /* 0x0001e2000810002e */
[----:B------:R-:W-:Y:S01]  /*a220*/  IMAD.U32 R3, RZ, RZ, UR39 ;  /* 0x00000027ff037e24 */ /* 0x000fe2000f8e00ff */
[C---:B------:R-:W-:Y:S01]  /*a230*/  LEA R16, P0, R2.reuse, R16, 0x1 ;  /* 0x0000001002107211 */ /* 0x040fe200078008ff */
[----:B-----5:R-:W-:Y:S02]  /*a240*/  IMAD.MOV.U32 R18, RZ, RZ, -0x1 ;  /* 0xffffffffff127424 */ /* 0x020fe400078e00ff */
[----:B------:R-:W-:Y:S01]  /*a250*/  IMAD.MOV.U32 R19, RZ, RZ, -0x1 ;  /* 0xffffffffff137424 */ /* 0x000fe200078e00ff */
[----:B------:R-:W-:Y:S01]  /*a260*/  LEA.HI.X R17, R2, R17, R0, 0x1, P0 ;  /* 0x0000001102117211 */ /* 0x000fe200000f0c00 */
[----:B------:R-:W-:Y:S01]  /*a270*/  IMAD.MOV.U32 R2, RZ, RZ, -0x1 ;  /* 0xffffffffff027424 */ /* 0x000fe200078e00ff */
[----:B------:R-:W-:-:S02]  /*a280*/  ISETP.GE.U32.AND P0, PT, R16, UR4, PT ;  /* 0x0000000410007c0c */ /* 0x000fc4000bf06070 */
[----:B------:R-:W-:Y:S02]  /*a290*/  PRMT R0, RZ, 0x7610, R0 ;  /* 0x00007610ff007816 */ /* 0x000fe40000000000 */
[----:B------:R-:W-:-:S13]  /*a2a0*/  ISETP.GE.U32.AND.EX P0, PT, R17, UR5, PT, P0 ;  /* 0x0000000511007c0c */ /* 0x000fda000bf06100 */
[----:B0-----:R-:W-:Y:S05]  /*a2b0*/  @P0 BRA `(.L_x_286) ;  /* 0x00000004008c0947 */ /* 0x001fea0003800000 */
[----:B------:R-:W0:Y:S01]  /*a2c0*/  S2UR UR7, SR_CTAID.X ;  /* 0x00000000000779c3 */ /* 0x000e220000002500 */
[----:B------:R-:W-:Y:S01]  /*a2d0*/  ULDC.64 UR4, c[0x0][0x628] ;  /* 0x00018a0000047ab9 */ /* 0x000fe20000000a00 */
[----:B------:R-:W-:Y:S01]  /*a2e0*/  ULDC UR6, c[0x0][0x150] ;  /* 0x0000540000067ab9 */ /* 0x000fe20000000800 */
[----:B------:R-:W-:Y:S01]  /*a2f0*/  ISETP.NE.U32.AND P0, PT, RZ, UR4, PT ;  /* 0x00000004ff007c0c */ /* 0x000fe2000bf05070 */
[----:B------:R-:W-:Y:S01]  /*a300*/  ULDC UR15, c[0x0][0x630] ;  /* 0x00018c00000f7ab9 */ /* 0x000fe20000000800 */
[C---:B------:R-:W-:Y:S01]  /*a310*/  R2UR UR16, R16.reuse ;  /* 0x00000000101072ca */ /* 0x040fe200000e0000 */
[----:B------:R-:W-:Y:S01]  /*a320*/  ULDC UR18, c[0x0][0x154] ;  /* 0x0000550000127ab9 */ /* 0x000fe20000000800 */
[----:B------:R-:W-:Y:S01]  /*a330*/  ISETP.NE.AND.EX P0, PT, RZ, UR5, PT, P0 ;  /* 0x00000005ff007c0c */ /* 0x000fe2000bf05300 */
[----:B------:R-:W1:Y:S01]  /*a340*/  S2UR UR19, SR_CTAID.Y ;  /* 0x00000000001379c3 */ /* 0x000e620000002600 */
[----:B------:R-:W-:Y:S02]  /*a350*/  R2UR UR17, R17 ;  /* 0x00000000111172ca */ /* 0x000fe400000e0000 */
[----:B------:R-:W-:-:S02]  /*a360*/  R2UR UR12, R16 ;  /* 0x00000000100c72ca */ /* 0x000fc400000e0000 */
[----:B------:R-:W-:Y:S02]  /*a370*/  R2UR UR13, R17 ;  /* 0x00000000110d72ca */ /* 0x000fe400000e0000 */
[----:B0-----:R-:W-:-:S05]  /*a380*/  I2FP.F32.U32 R0, UR7 ;  /* 0x0000000700007c45 */ /* 0x001fca0008201000 */
[----:B------:R-:W-:-:S04]  /*a390*/  FMUL R0, R0, UR6 ;  /* 0x0000000600007c20 */ /* 0x000fc80008400000 */
[----:B------:R0:W0:Y:S01]  /*a3a0*/  F2I.U32.TRUNC.NTZ R2, R0 ;  /* 0x0000000000027305 */ /* 0x000022000020f000 */
[----:B-1----:R-:W-:Y:S05]  /*a3b0*/  @!P0 BRA `(.L_x_287) ;  /* 0x0000000000308947 */ /* 0x002fea0003800000 */
        /* <DEDUP_REMOVED lines=12> */
.L_x_287:
[----:B------:R-:W-:Y:S01]  /*a480*/  USHF.R.U64 UR6, UR12, UR15, UR13 ;  /* 0x0000000f0c067299 */ /* 0x000fe2000800120d */
[----:B0-----:R-:W-:Y:S01]  /*a490*/  I2FP.F32.U32 R0, UR19 ;  /* 0x0000001300007c45 */ /* 0x001fe20008201000 */
[----:B------:R-:W-:Y:S01]  /*a4a0*/  USHF.R.U32.HI UR4, URZ, UR15, UR13 ;  /* 0x0000000f3f047299 */ /* 0x000fe2000801160d */
[----:B------:R-:W-:Y:S01]  /*a4b0*/  R2UR UR14, R2 ;  /* 0x00000000020e72ca */ /* 0x000fe200000e0000 */
[----:B------:R-:W-:Y:S02]  /*a4c0*/  UIADD3 UR9, UP0, URZ, -UR6, URZ ;  /* 0x800000063f097290 */ /* 0x000fe4000ff1e03f */
[----:B------:R-:W-:Y:S01]  /*a4d0*/  FMUL R0, R0, UR18 ;  /* 0x0000001200007c20 */ /* 0x000fe20008400000 */
[----:B------:R-:W-:Y:S01]  /*a4e0*/  ULDC.64 UR12, c[0x0][0x620] ;  /* 0x00018800000c7ab9 */ /* 0x000fe20000000a00 */
[----:B------:R-:W-:Y:S01]  /*a4f0*/  UIADD3.X UR4, URZ, ~UR4, URZ, UP0, !UPT ;  /* 0x800000043f047290 */ /* 0x000fe200087fe43f */
[----:B------:R-:W-:Y:S01]  /*a500*/  UMOV UR10, UR16 ;  /* 0x00000010000a7c82 */ /* 0x000fe20008000000 */
[----:B------:R-:W-:-:S02]  /*a510*/  UMOV UR11, UR17 ;  /* 0x00000011000b7c82 */ /* 0x000fc40008000000 */
[----:B------:R-:W0:Y:S01]  /*a520*/  F2I.U32.TRUNC.NTZ R0, R0 ;  /* 0x0000000000007305 */ /* 0x000e22000020f000 */
[----:B------:R-:W-:Y:S02]  /*a530*/  UIMAD UR4, UR4, UR12, URZ ;  /* 0x0000000c040472a4 */ /* 0x000fe4000f8e023f */
        /* <DEDUP_REMOVED lines=9> */
[----:B------:R-:W-:Y:S01]  /*a5d0*/  USHF.R.U64 UR12, UR10, UR13, UR11 ;  /* 0x0000000d0a0c7299 */ /* 0x000fe2000800120b */
[----:B0-----:R-:W-:Y:S01]  /*a5e0*/  R2UR UR16, R0 ;  /* 0x00000000001072ca */ /* 0x001fe200000e0000 */
[----:B------:R-:W-:Y:S01]  /*a5f0*/  USHF.R.U32.HI UR10, URZ, UR13, UR11 ;  /* 0x0000000d3f0a7299 */ /* 0x000fe2000801160b */
[----:B------:R-:W-:Y:S01]  /*a600*/  ISETP.NE.AND.EX P0, PT, RZ, UR5, PT, P0 ;  /* 0x00000005ff007c0c */ /* 0x000fe2000bf05300 */
[----:B------:R-:W-:Y:S01]  /*a610*/  ULDC UR17, c[0x0][0x608] ;  /* 0x0001820000117ab9 */ /* 0x000fe20000000800 */
[----:B------:R-:W-:-:S02]  /*a620*/  ULOP3.LUT UR23, URZ, UR18, URZ, 0x33, !UPT ;  /* 0x000000123f177292 */ /* 0x000fc4000f8e333f */
[----:B------:R-:W-:Y:S02]  /*a630*/  USHF.R.U64 UR18, UR12, UR17, UR10 ;  /* 0x000000110c127299 */ /* 0x000fe4000800120a */
[----:B------:R-:W-:Y:S01]  /*a640*/  USHF.R.U32.HI UR10, URZ, UR17, UR10 ;  /* 0x000000113f0a7299 */ /* 0x000fe2000801160a */
[----:B------:R-:W-:Y:S01]  /*a650*/  UMOV UR20, 0x1 ;  /* 0x0000000100147882 */ /* 0x000fe20000000000 */
[----:B------:R-:W-:Y:S02]  /*a660*/  UIADD3 UR14, -UR14, URZ, URZ ;  /* 0x0000003f0e0e7290 */ /* 0x000fe4000fffe13f */
[----:B------:R-:W-:Y:S02]  /*a670*/  USHF.L.U32 UR13, UR20, UR22, URZ ;  /* 0x00000016140d7299 */ /* 0x000fe4000800063f */
[----:B------:R-:W-:Y:S01]  /*a680*/  USHF.R.U64 UR20, UR18, UR22, UR10 ;  /* 0x0000001612147299 */ /* 0x000fe2000800120a */
[----:B------:R-:W-:Y:S01]  /*a690*/  ULDC UR15, c[0x0][0x144] ;  /* 0x00005100000f7ab9 */ /* 0x000fe20000000800 */
[----:B------:R-:W-:Y:S01]  /*a6a0*/  ULDC UR8, c[0x0][0x600] ;  /* 0x0001800000087ab9 */ /* 0x000fe20000000800 */
[----:B------:R-:W-:-:S02]  /*a6b0*/  UIADD3 UR21, -UR16, URZ, URZ ;  /* 0x0000003f10157290 */ /* 0x000fc4000fffe13f */
[----:B------:R-:W-:Y:S02]  /*a6c0*/  USHF.R.U32.HI UR17, URZ, UR22, UR10 ;  /* 0x000000163f117299 */ /* 0x000fe4000801160a */
[----:B------:R-:W-:Y:S02]  /*a6d0*/  UIADD3 UR9, UR8, -0x1, URZ ;  /* 0xffffffff08097890 */ /* 0x000fe4000fffe03f */
        /* <DEDUP_REMOVED lines=16> */
.L_x_288:
[----:B------:R-:W-:Y:S01]  /*a7e0*/  UISETP.NE.AND UP0, UPT, UR40, URZ, UPT ;  /* 0x0000003f2800728c */ /* 0x000fe2000bf05270 */
[----:B------:R-:W-:Y:S01]  /*a7f0*/  IMAD.MOV.U32 R0, RZ, RZ, 0x1 ;  /* 0x00000001ff007424 */ /* 0x000fe200078e00ff */
[----:B------:R-:W-:Y:S01]  /*a800*/  USHF.R.U64 UR4, UR16, UR24, UR17 ;  /* 0x0000001810047299 */ /* 0x000fe20008001211 */
[----:B------:R-:W-:Y:S01]  /*a810*/  IMAD.U32 R19, RZ, RZ, UR6 ;  /* 0x00000006ff137e24 */ /* 0x000fe2000f8e00ff */
[----:B------:R-:W-:Y:S02]  /*a820*/  ULOP3.LUT UR18, UR18, UR23, URZ, 0xc0, !UPT ;  /* 0x0000001712127292 */ /* 0x000fe4000f8ec03f */
[----:B------:R-:W-:Y:S02]  /*a830*/  UIADD3 UR5, -UR4, URZ, URZ ;  /* 0x0000003f04057290 */ /* 0x000fe4000fffe13f */
[----:B------:R-:W-:Y:S02]  /*a840*/  ULOP3.LUT UR9, UR12, UR9, URZ, 0xc0, !UPT ;  /* 0x000000090c097292 */ /* 0x000fe4000f8ec03f */
[----:B------:R-:W-:-:S02]  /*a850*/  UIMAD UR4, UR13, UR4, UR18 ;  /* 0x000000040d0472a4 */ /* 0x000fc4000f8e0212 */
[----:B------:R-:W-:Y:S02]  /*a860*/  @UP0 UIMAD UR22, UR26, UR21, UR19 ;  /* 0x000000151a1602a4 */ /* 0x000fe4000f8e0213 */
[----:B------:R-:W-:Y:S01]  /*a870*/  UIMAD UR5, UR5, UR25, UR20 ;  /* 0x00000019050572a4 */ /* 0x000fe2000f8e0214 */
[----:B------:R-:W-:Y:S02]  /*a880*/  ULDC UR7, c[0x0][0x610] ;  /* 0x0001840000077ab9 */ /* 0x000fe40000000800 */
[----:B------:R-:W-:Y:S02]  /*a890*/  UIMAD UR4, UR4, UR7, UR22 ;  /* 0x00000007040472a4 */ /* 0x000fe4000f8e0216 */
[----:B------:R-:W-:-:S04]  /*a8a0*/  UIMAD UR5, UR5, UR8, UR9 ;  /* 0x00000008050572a4 */ /* 0x000fc8000f8e0209 */
[----:B------:R-:W-:Y:S02]  /*a8b0*/  USEL UR7, UR5, UR4, !UP0 ;  /* 0x0000000405077287 */ /* 0x000fe4000c000000 */
[----:B------:R-:W-:-:S04]  /*a8c0*/  USEL UR4, UR4, UR5, !UP0 ;  /* 0x0000000504047287 */ /* 0x000fc8000c000000 */
[----:B------:R-:W-:Y:S02]  /*a8d0*/  IMAD.U32 R2, RZ, RZ, UR7 ;  /* 0x00000007ff027e24 */ /* 0x000fe4000f8e00ff */
[----:B------:R-:W-:-:S07]  /*a8e0*/  IMAD.U32 R18, RZ, RZ, UR4 ;  /* 0x00000004ff127e24 */ /* 0x000fce000f8e00ff */
.L_x_286:
[----:B------:R-:W-:Y:S02]  /*a8f0*/  LOP3.LUT P0, RZ, R0, 0xff, RZ, 0xc0, !PT ;  /* 0x000000ff00ff7812 */ /* 0x000fe4000780c0ff */
[----:B------:R-:W-:-:S11]  /*a900*/  LOP3.LUT R166, R166, 0x1, RZ, 0x3c, !PT ;  /* 0x00000001a6a67812 */ /* 0x000fd600078e3cff */
[----:B------:R-:W-:Y:S05]  /*a910*/  @P0 BRA `(.L_x_289) ;  /* 0xffffff6800f80947 */ /* 0x000fea000383ffff */
[----:B------:R-:W-:Y:S05]  /*a920*/  EXIT ;  /* 0x000000000000794d */ /* 0x000fea0003800000 */
.L_x_12:
[----:B------:R-:W-:-:S08]  /*a930*/  ISETP.NE.AND P0, PT, RZ, UR8, PT ;  /* 0x00000008ff007c0c */ /* 0x000fd0000bf05270 */
[----:B-----5:R-:W0:-:S00]  /*a940*/  USETMAXREG.DEALLOC.CTAPOOL 0x28 ;  /* 0x00000028000079c8 */ /* 0x020e0000080e0500 */
[----:B------:R-:W-:Y:S05]  /*a950*/  @P0 EXIT ;  /* 0x000000000000094d */ /* 0x000fea0003800000 */
[----:B0-----:R-:W-:Y:S01]  /*a960*/  LOP3.LUT P0, RZ, R5, 0xff, RZ, 0xc0, !PT ;  /* 0x000000ff05ff7812 */ /* 0x001fe2000780c0ff */
[----:B------:R-:W-:Y:S02]  /*a970*/  IMAD.MOV.U32 R8, RZ, RZ, 0x1 ;  /* 0x00000001ff087424 */ /* 0x000fe400078e00ff */
[----:B------:R-:W-:-:S10]  /*a980*/  IMAD.MOV.U32 R0, RZ, RZ, RZ ;  /* 0x000000ffff007224 */ /* 0x000fd400078e00ff */
[----:B------:R-:W-:Y:S05]  /*a990*/  @!P0 BRA `(.L_x_290) ;  /* 0x0000000c00448947 */ /* 0x000fea0003800000 */
[----:B------:R-:W-:Y:S01]  /*a9a0*/  LOP3.LUT P0, RZ, R4, 0x1f, RZ, 0xc0, !PT ;  /* 0x0000001f04ff7812 */ /* 0x000fe2000780c0ff */
[----:B------:R-:W-:Y:S01]  /*a9b0*/  ULDC UR5, c[0x0][0x658] ;  /* 0x0001960000057ab9 */ /* 0x000fe20000000800 */
[----:B------:R-:W-:Y:S01]  /*a9c0*/  UMOV UR6, 0xffffffff ;  /* 0xffffffff00067882 */ /* 0x000fe20000000000 */
[----:B------:R-:W-:Y:S01]  /*a9d0*/  BSSY B0, `(.L_x_290) ;  /* 0x00000cd000007945 */ /* 0x000fe20003800000 */
[----:B------:R-:W-:Y:S01]  /*a9e0*/  USHF.L.U32 UR6, UR6, UR5, URZ ;  /* 0x0000000506067299 */ /* 0x000fe2000800063f */
[C---:B------:R-:W-:Y:S01]  /*a9f0*/  ISETP.NE.AND P3, PT, R3.reuse, RZ, PT ;  /* 0x000000ff0300720c */ /* 0x040fe20003f65270 */
[----:B------:R-:W-:Y:S01]  /*aa00*/  IMAD.MOV.U32 R9, RZ, RZ, 0x1 ;  /* 0x00000001ff097424 */ /* 0x000fe200078e00ff */
[----:B------:R-:W-:Y:S01]  /*aa10*/  ISETP.NE.OR P0, PT, R3, RZ, !P0 ;  /* 0x000000ff0300720c */ /* 0x000fe20004705670 */
[----:B------:R-:W-:Y:S01]  /*aa20*/  IMAD.MOV.U32 R8, RZ, RZ, 0x1 ;  /* 0x00000001ff087424 */ /* 0x000fe200078e00ff */
[----:B------:R-:W-:Y:S01]  /*aa30*/  ULDC UR4, c[0x0][0x600] ;  /* 0x0001800000047ab9 */ /* 0x000fe20000000800 */
[----:B------:R-:W-:Y:S01]  /*aa40*/  IMAD.MOV.U32 R0, RZ, RZ, RZ ;  /* 0x000000ffff007224 */ /* 0x000fe200078e00ff */
[----:B------:R-:W-:Y:S01]  /*aa50*/  UMOV UR7, 0x1 ;  /* 0x0000000100077882 */ /* 0x000fe20000000000 */
[----:B------:R-:W-:-:S02]  /*aa60*/  UIADD3 UR21, UR37, 0x1, URZ ;  /* 0x0000000125157890 */ /* 0x000fc4000fffe03f */
[----:B------:R-:W-:Y:S02]  /*aa70*/  ULOP3.LUT UR13, UR42, 0x2, URZ, 0xfc, !UPT ;  /* 0x000000022a0d7892 */ /* 0x000fe4000f8efc3f */
[----:B------:R-:W-:Y:S02]  /*aa80*/  UIADD3 UR4, UR4, -0x1, URZ ;  /* 0xffffffff04047890 */ /* 0x000fe4000fffe03f */
[----:B------:R-:W-:Y:S02]  /*aa90*/  USHF.L.U32 UR5, UR7, UR5, URZ ;  /* 0x0000000507057299 */ /* 0x000fe4000800063f */
[----:B------:R-:W-:Y:S01]  /*aaa0*/  ULOP3.LUT UR6, URZ, UR6, URZ, 0x33, !UPT ;  /* 0x000000063f067292 */ /* 0x000fe2000f8e333f */
[----:B------:R-:W-:-:S11]  /*aab0*/  ULDC.64 UR30, c[0x0][0x198] ;  /* 0x00006600001e7ab9 */ /* 0x000fd60000000a00 */
.L_x_302:
[----:B------:R-:W-:-:S03]  /*aac0*/  UMOV UR7, 0xffffffff ;  /* 0xffffffff00077882 */ /* 0x000fc60000000000 */
[----:B------:R-:W-:Y:S05]  /*aad0*/  BRA.DIV UR7, `(.L_x_291) ;  /* 0x0000000e07c47947 */ /* 0x000fea000b800000 */
[----:B------:R-:W-:-:S13]  /*aae0*/  ELECT P6, URZ, PT ;  /* 0x00000000003f782f */ /* 0x000fda00038c0000 */
.L_x_313:
[----:B------:R-:W0:Y:S01]  /*aaf0*/  LDC R3, c[0x0][0x28c] ;  /* 0x0000a300ff037b82 */ /* 0x000e220000000800 */
[----:B------:R-:W-:Y:S01]  /*ab00*/  BSSY B1, `(.L_x_292) ;  /* 0x0000044000017945 */ /* 0x000fe20003800000 */
[----:B0-----:R-:W-:-:S13]  /*ab10*/  ISETP.LT.OR P6, PT, R3, 0x1, !P6 ;  /* 0x000000010300780c */ /* 0x001fda00077c1670 */
[----:B------:R-:W-:Y:S05]  /*ab20*/  @P6 BRA `(.L_x_293) ;  /* 0x0000000400046947 */ /* 0x000fea0003800000 */
[----:B------:R-:W-:Y:S02]  /*ab30*/  IMAD.SHL.U32 R6, R2, 0x100, RZ ;  /* 0x0000010002067824 */ /* 0x000fe400078e00ff */
[----:B------:R-:W-:Y:S02]  /*ab40*/  IMAD.SHL.U32 R18, R18, 0x40, RZ ;  /* 0x0000004012127824 */ /* 0x000fe400078e00ff */
[----:B------:R-:W-:Y:S02]  /*ab50*/  IMAD.MOV.U32 R11, RZ, RZ, RZ ;  /* 0x000000ffff0b7224 */ /* 0x000fe400078e00ff */
[----:B------:R-:W-:Y:S02]  /*ab60*/  IMAD.U32 R12, RZ, RZ, UR21 ;  /* 0x00000015ff0c7e24 */ /* 0x000fe4000f8e00ff */
[----:B------:R-:W-:Y:S02]  /*ab70*/  IMAD.MOV.U32 R2, RZ, RZ, R8 ;  /* 0x000000ffff027224 */ /* 0x000fe400078e0008 */
[----:B------:R-:W-:-:S07]  /*ab80*/  IMAD.MOV.U32 R3, RZ, RZ, R0 ;  /* 0x000000ffff037224 */ /* 0x000fce00078e0000 */
.L_x_297:
[----:B------:R-:W0:Y:S01]  /*ab90*/  S2R R5, SR_CgaCtaId ;  /* 0x0000000000057919 */ /* 0x000e220000008800 */
[----:B------:R-:W-:-:S04]  /*aba0*/  MOV R4, 0x400 ;  /* 0x0000040000047802 */ /* 0x000fc80000000f00 */
[----:B0-----:R-:W-:Y:S02]  /*abb0*/  LEA R10, R5, R4, 0x18 ;  /* 0x00000004050a7211 */ /* 0x001fe400078ec0ff */
[----:B------:R-:W-:Y:S01]  /*abc0*/  SHF.L.U32 R4, R2, 0x1f, RZ ;  /* 0x0000001f02047819 */ /* 0x000fe200000006ff */
[----:B------:R-:W0:Y:S02]  /*abd0*/  @!P3 LDC R5, c[0x0][0x500] ;  /* 0x00014000ff05bb82 */ /* 0x000e240000000800 */
[----:B------:R-:W-:-:S04]  /*abe0*/  IMAD R7, R3, 0x8, R10 ;  /* 0x0000000803077824 */ /* 0x000fc800078e020a */
[----:B------:R-:W1:Y:S02]  /*abf0*/  SYNCS.PHASECHK.TRANS64.TRYWAIT P1, [R7+URZ+0x10], R4 ;  /* 0x00001004070075a7 */ /* 0x000e64000802017f */
[----:B-1----:R-:W-:Y:S05]  /*ac00*/  @!P1 BRA `(.L_x_294) ;  /* 0x0000000c00989947 */ /* 0x002fea0003800000 */
.L_x_314:
[----:B------:R-:W-:Y:S01]  /*ac10*/  UPRMT UR7, UR13, 0x9910, URZ ;  /* 0x000099100d077896 */ /* 0x000fe2000800003f */
[----:B0-----:R0:W-:Y:S03]  /*ac20*/  @!P3 SYNCS.ARRIVE.TRANS64 RZ, [R7+URZ], R5 ;  /* 0x0000000507ffb9a7 */ /* 0x0011e6000800003f */
[----:B------:R-:W-:-:S06]  /*ac30*/  UISETP.NE.AND UP0, UPT, UR7, 0x2, UPT ;  /* 0x000000020700788c */ /* 0x000fcc000bf05270 */
[----:B------:R-:W-:-:S13]  /*ac40*/  PLOP3.LUT P1, PT, PT, PT, UP0, 0x80, 0x0 ;  /* 0x000000000000781c */ /* 0x000fda0003f2f008 */
[----:B0-----:R-:W-:Y:S05]  /*ac50*/  @P1 BRA `(.L_x_295) ;  /* 0x0000000000041947 */ /* 0x001fea0003800000 */
[----:B------:R-:W-:Y:S01]  /*ac60*/  BPT.TRAP 0x1 ;  /* 0x000000040000795c */ /* 0x000fe20000300000 */
.L_x_295:
[----:B------:R-:W-:Y:S05]  /*ac70*/  @P0 BRA `(.L_x_296) ;  /* 0x0000000000040947 */ /* 0x000fea0003800000 */
[----:B------:R-:W-:Y:S01]  /*ac80*/  BPT.TRAP 0x1 ;  /* 0x000000040000795c */ /* 0x000fe20000300000 */
.L_x_296:
[--C-:B-1----:R-:W-:Y:S01]  /*ac90*/  IMAD R4, R3, 0x4000, R10.reuse ;  /* 0x0000400003047824 */ /* 0x102fe200078e020a */
[----:B------:R-:W-:Y:S01]  /*aca0*/  R2UR UR34, R11 ;  /* 0x000000000b2272ca */ /* 0x000fe200000e0000 */
[----:B------:R-:W-:Y:S01]  /*acb0*/  IMAD R10, R3, 0x10000, R10 ;  /* 0x00010000030a7824 */ /* 0x000fe200078e020a */
[----:B------:R-:W-:Y:S01]  /*acc0*/  R2UR UR33, R7 ;  /* 0x00000000072172ca */ /* 0x000fe200000e0000 */
[----:B------:R-:W-:Y:S01]  /*acd0*/  VIADD R12, R12, 0xffffffff ;  /* 0xffffffff0c0c7836 */ /* 0x000fe20000000000 */
[----:B------:R-:W-:Y:S01]  /*ace0*/  R2UR UR24, R4 ;  /* 0x00000000041872ca */ /* 0x000fe200000e0000 */
[----:B------:R-:W-:Y:S01]  /*acf0*/  UIADD3 UR14, UP0, UR30, 0xf0, URZ ;  /* 0x000000f01e0e7890 */ /* 0x000fe2000ff1e03f */
[----:B------:R-:W-:Y:S01]  /*ad00*/  R2UR UR8, R10 ;  /* 0x000000000a0872ca */ /* 0x000fe200000e0000 */
[----:B------:R-:W-:Y:S01]  /*ad10*/  UIADD3 UR44, UP1, UR30, 0x1f0, URZ ;  /* 0x000001f01e2c7890 */ /* 0x000fe2000ff3e03f */
[----:B------:R-:W-:Y:S01]  /*ad20*/  R2UR UR36, R19 ;  /* 0x00000000132472ca */ /* 0x000fe200000e0000 */
[----:B------:R-:W-:Y:S01]  /*ad30*/  UIADD3.X UR15, URZ, UR31, URZ, UP0, !UPT ;  /* 0x0000001f3f0f7290 */ /* 0x000fe200087fe43f */
[----:B------:R-:W-:Y:S01]  /*ad40*/  R2UR UR35, R18 ;  /* 0x00000000122372ca */ /* 0x000fe200000e0000 */
[----:B------:R-:W-:Y:S01]  /*ad50*/  UIADD3.X UR45, URZ, UR31, URZ, UP1, !UPT ;  /* 0x0000001f3f2d7290 */ /* 0x000fe20008ffe43f */
[----:B------:R-:W-:Y:S01]  /*ad60*/  R2UR UR19, R6 ;  /* 0x00000000061372ca */ /* 0x000fe200000e0000 */
[----:B------:R-:W-:Y:S01]  /*ad70*/  UIADD3 UR26, UR34, 0x40, URZ ;  /* 0x00000040221a7890 */ /* 0x000fe2000fffe03f */
[----:B------:R-:W-:Y:S01]  /*ad80*/  ISETP.GT.AND P2, PT, R12, 0x1, PT ;  /* 0x000000010c00780c */ /* 0x000fe20003f44270 */
[----:B------:R-:W-:Y:S01]  /*ad90*/  VIADD R3, R3, 0x1 ;  /* 0x0000000103037836 */ /* 0x000fe20000000000 */
[----:B------:R-:W-:Y:S01]  /*ada0*/  UMOV UR22, 0x0 ;  /* 0x0000000000167882 */ /* 0x000fe20000000000 */
[----:B------:R-:W-:Y:S01]  /*adb0*/  UIADD3 UR32, UR24, 0x100, URZ ;  /* 0x0000010018207890 */ /* 0x000fe2000fffe03f */
[----:B------:R-:W-:Y:S01]  /*adc0*/  VIADD R11, R11, 0x80 ;  /* 0x000000800b0b7836 */ /* 0x000fe20000000000 */
[----:B------:R-:W-:Y:S01]  /*add0*/  UIADD3 UR24, UR24, 0x2100, URZ ;  /* 0x0000210018187890 */ /* 0x000fe2000fffe03f */
[----:B------:R-:W-:Y:S01]  /*ade0*/  ISETP.NE.AND P1, PT, R3, 0x2, PT ;  /* 0x000000020300780c */ /* 0x000fe20003f25270 */
[----:B------:R-:W-:-:S02]  /*adf0*/  UIADD3 UR16, UR8, 0x8100, URZ ;  /* 0x0000810008107890 */ /* 0x000fc4000fffe03f */
[----:B------:R-:W-:Y:S01]  /*ae00*/  UIADD3 UR8, UR8, 0x10100, URZ ;  /* 0x0001010008087890 */ /* 0x000fe2000fffe03f */
[----:B------:R-:W-:Y:S01]  /*ae10*/  SEL R5, RZ, 0x1, P1 ;  /* 0x00000001ff057807 */ /* 0x000fe20000800000 */
[----:B------:R-:W-:Y:S01]  /*ae20*/  UMOV UR23, 0x10000000 ;  /* 0x1000000000177882 */ /* 0x000fe20000000000 */
[----:B------:R-:W-:Y:S01]  /*ae30*/  UMOV UR25, UR33 ;  /* 0x0000002100197c82 */ /* 0x000fe20008000000 */
[----:B------:R-:W-:Y:S01]  /*ae40*/  UMOV UR28, UR36 ;  /* 0x00000024001c7c82 */ /* 0x000fe20008000000 */
[----:B------:R-:W-:Y:S01]  /*ae50*/  UMOV UR27, UR35 ;  /* 0x00000023001b7c82 */ /* 0x000fe20008000000 */
[----:B------:R-:W-:Y:S01]  /*ae60*/  UMOV UR17, UR33 ;  /* 0x0000002100117c82 */ /* 0x000fe20008000000 */
[----:B------:R-:W-:Y:S01]  /*ae70*/  UMOV UR18, UR34 ;  /* 0x0000002200127c82 */ /* 0x000fe20008000000 */
[----:B------:R-:W-:Y:S01]  /*ae80*/  UMOV UR20, UR36 ;  /* 0x0000002400147c82 */ /* 0x000fe20008000000 */
[----:B------:R0:W-:Y:S01]  /*ae90*/  UTMALDG.3D [UR32], [UR14], desc[UR22] ;  /* 0x000016200e0075b4 */ /* 0x0001e20008011000 */
[----:B------:R-:W-:Y:S01]  /*aea0*/  UMOV UR9, UR33 ;  /* 0x0000002100097c82 */ /* 0x000fe20008000000 */
[----:B------:R-:W-:Y:S01]  /*aeb0*/  UMOV UR11, UR19 ;  /* 0x00000013000b7c82 */ /* 0x000fe20008000000 */
[----:B------:R-:W-:Y:S01]  /*aec0*/  UMOV UR12, UR36 ;  /* 0x00000024000c7c82 */ /* 0x000fe20008000000 */
[----:B------:R-:W-:Y:S01]  /*aed0*/  UMOV UR10, UR26 ;  /* 0x0000001a000a7c82 */ /* 0x000fe20008000000 */
[----:B------:R-:W-:-:S02]  /*aee0*/  LOP3.LUT R2, R2, R5, RZ, 0x3c, !PT ;  /* 0x0000000502027212 */ /* 0x000fc400078e3cff */
[----:B------:R-:W-:Y:S01]  /*aef0*/  SEL R3, R3, RZ, P1 ;  /* 0x000000ff03037207 */ /* 0x000fe20000800000 */
[----:B------:R0:W-:Y:S01]  /*af00*/  UTMALDG.3D [UR24], [UR14], desc[UR22] ;  /* 0x000016180e0075b4 */ /* 0x0001e20008011000 */
[----:B------:R0:W-:Y:S01]  /*af10*/  UTMALDG.3D [UR16], [UR44], desc[UR22] ;  /* 0x000016102c0075b4 */ /* 0x0001e20008011000 */
[----:B------:R0:W-:Y:S02]  /*af20*/  UTMALDG.3D [UR8], [UR44], desc[UR22] ;  /* 0x000016082c0075b4 */ /* 0x0001e40008011000 */
[----:B0-----:R-:W-:Y:S05]  /*af30*/  @P2 BRA `(.L_x_297) ;  /* 0xfffffffc00142947 */ /* 0x001fea000383ffff */
.L_x_293:
[----:B------:R-:W-:Y:S05]  /*af40*/  BSYNC B1 ;  /* 0x0000000000017941 */ /* 0x000fea0003800000 */
.L_x_292:
[----:B------:R-:W-:Y:S01]  /*af50*/  LOP3.LUT P4, RZ, R9, 0xff, RZ, 0xc0, !PT ;  /* 0x000000ff09ff7812 */ /* 0x000fe2000788c0ff */
[----:B------:R-:W-:Y:S01]  /*af60*/  VIADD R0, R0, UR37 ;  /* 0x0000002500007c36 */ /* 0x000fe20008000000 */
[----:B------:R-:W-:Y:S01]  /*af70*/  ULDC.64 UR8, c[0x0][0x650] ;  /* 0x0001940000087ab9 */ /* 0x000fe20000000a00 */
[----:B------:R-:W-:Y:S01]  /*af80*/  BSSY B1, `(.L_x_298) ;  /* 0x000006f000017945 */ /* 0x000fe20003800000 */
[----:B------:R-:W-:Y:S01]  /*af90*/  IMAD.MOV.U32 R18, RZ, RZ, -0x1 ;  /* 0xffffffffff127424 */ /* 0x000fe200078e00ff */
[----:B------:R-:W-:Y:S01]  /*afa0*/  PRMT R9, RZ, 0x7610, R9 ;  /* 0x00007610ff097816 */ /* 0x000fe20000000009 */
[----:B------:R-:W-:Y:S01]  /*afb0*/  IMAD.MOV.U32 R19, RZ, RZ, -0x1 ;  /* 0xffffffffff137424 */ /* 0x000fe200078e00ff */
[C---:B------:R-:W-:Y:S02]  /*afc0*/  ISETP.GT.U32.AND P1, PT, R0.reuse, 0x1, PT ;  /* 0x000000010000780c */ /* 0x040fe40003f24070 */
[----:B------:R-:W-:Y:S02]  /*afd0*/  SHF.R.U32.HI R2, RZ, 0x1, R0 ;  /* 0x00000001ff027819 */ /* 0x000fe40000011600 */
[----:B------:R-:W-:-:S02]  /*afe0*/  LOP3.LUT R0, R0, 0x1, RZ, 0xc0, !PT ;  /* 0x0000000100007812 */ /* 0x000fc400078ec0ff */
[----:B------:R-:W0:Y:S01]  /*aff0*/  @P4 S2R R4, SR_CgaCtaId ;  /* 0x0000000000044919 */ /* 0x000e220000008800 */
[----:B------:R-:W-:Y:S02]  /*b000*/  @P4 MOV R3, 0x400 ;  /* 0x0000040000034802 */ /* 0x000fe40000000f00 */
[----:B------:R-:W-:-:S04]  /*b010*/  LOP3.LUT R2, R2, 0x1, RZ, 0xc0, !PT ;  /* 0x0000000102027812 */ /* 0x000fc800078ec0ff */
[----:B------:R-:W-:Y:S02]  /*b020*/  ISETP.NE.U32.AND P2, PT, R2, 0x1, PT ;  /* 0x000000010200780c */ /* 0x000fe40003f45070 */
[----:B0-----:R-:W-:Y:S01]  /*b030*/  @P4 LEA R3, R4, R3, 0x18 ;  /* 0x0000000304034211 */ /* 0x001fe200078ec0ff */
[----:B------:R-:W-:-:S03]  /*b040*/  IMAD.U32 R4, RZ, RZ, UR37 ;  /* 0x00000025ff047e24 */ /* 0x000fc6000f8e00ff */
[----:B------:R0:W-:Y:S01]  /*b050*/  @P4 SYNCS.ARRIVE.TRANS64.A1T0 RZ, [R3+URZ+0x58], RZ ;  /* 0x000058ff03ff49a7 */ /* 0x0001e2000810003f */
[----:B------:R-:W-:Y:S02]  /*b060*/  IADD3 R16, P4, R16, UR38, RZ ;  /* 0x0000002610107c10 */ /* 0x000fe4000ff9e0ff */
[----:B------:R-:W-:Y:S02]  /*b070*/  ISETP.LT.U32.AND P1, PT, R4, 0x2, P1 ;  /* 0x000000020400780c */ /* 0x000fe40000f21070 */
[----:B------:R-:W-:Y:S02]  /*b080*/  IADD3.X R17, R17, UR41, RZ, P4, !PT ;  /* 0x0000002911117c10 */ /* 0x000fe4000a7fe4ff */
[----:B------:R-:W-:Y:S02]  /*b090*/  ISETP.GE.U32.AND P4, PT, R16, UR8, PT ;  /* 0x0000000810007c0c */ /* 0x000fe4000bf86070 */
[----:B0-----:R-:W-:Y:S02]  /*b0a0*/  SEL R3, RZ, 0x1, !P1 ;  /* 0x00000001ff037807 */ /* 0x001fe40004800000 */
[----:B------:R-:W-:-:S02]  /*b0b0*/  ISETP.GE.U32.AND.EX P1, PT, R17, UR9, PT, P4 ;  /* 0x0000000911007c0c */ /* 0x000fc4000bf26140 */
[----:B------:R-:W-:-:S04]  /*b0c0*/  ISETP.GT.U32.AND P2, PT, R4, 0x1, !P2 ;  /* 0x000000010400780c */ /* 0x000fc80005744070 */
[----:B------:R-:W-:-:S04]  /*b0d0*/  SEL R2, RZ, 0x1, !P2 ;  /* 0x00000001ff027807 */ /* 0x000fc80005000000 */
[--C-:B------:R-:W-:Y:S01]  /*b0e0*/  LOP3.LUT R8, R2, R8, R3.reuse, 0x96, !PT ;  /* 0x0000000802087212 */ /* 0x100fe200078e9603 */
[----:B------:R-:W-:Y:S01]  /*b0f0*/  IMAD.MOV.U32 R2, RZ, RZ, -0x1 ;  /* 0xffffffffff027424 */ /* 0x000fe200078e00ff */
[----:B------:R-:W-:Y:S01]  /*b100*/  PRMT R3, RZ, 0x7610, R3 ;  /* 0x00007610ff037816 */ /* 0x000fe20000000003 */
[----:B------:R-:W-:Y:S06]  /*b110*/  @P1 BRA `(.L_x_299) ;  /* 0x0000000400541947 */ /* 0x000fec0003800000 */
[----:B------:R-:W0:Y:S01]  /*b120*/  S2UR UR7, SR_CTAID.X ;  /* 0x00000000000779c3 */ /* 0x000e220000002500 */
[----:B------:R-:W-:Y:S01]  /*b130*/  ULDC.64 UR8, c[0x0][0x628] ;  /* 0x00018a0000087ab9 */ /* 0x000fe20000000a00 */
[----:B------:R-:W-:Y:S01]  /*b140*/  ULDC UR10, c[0x0][0x150] ;  /* 0x00005400000a7ab9 */ /* 0x000fe20000000800 */
[----:B------:R-:W-:Y:S01]  /*b150*/  ISETP.NE.U32.AND P1, PT, RZ, UR8, PT ;  /* 0x00000008ff007c0c */ /* 0x000fe2000bf25070 */
[----:B------:R-:W-:Y:S01]  /*b160*/  ULDC UR11, c[0x0][0x630] ;  /* 0x00018c00000b7ab9 */ /* 0x000fe20000000800 */
[----:B------:R-:W-:Y:S01]  /*b170*/  ULDC UR14, c[0x0][0x154] ;  /* 0x00005500000e7ab9 */ /* 0x000fe20000000800 */
[----:B------:R-:W-:Y:S01]  /*b180*/  IMAD.MOV.U32 R2, RZ, RZ, R16 ;  /* 0x000000ffff027224 */ /* 0x000fe200078e0010 */
[----:B------:R-:W-:Y:S01]  /*b190*/  ISETP.NE.AND.EX P1, PT, RZ, UR9, PT, P1 ;  /* 0x00000009ff007c0c */ /* 0x000fe2000bf25310 */
[----:B------:R-:W1:Y:S01]  /*b1a0*/  S2UR UR12, SR_CTAID.Y ;  /* 0x00000000000c79c3 */ /* 0x000e620000002600 */
[----:B0-----:R-:W-:-:S05]  /*b1b0*/  I2FP.F32.U32 R3, UR7 ;  /* 0x0000000700037c45 */ /* 0x001fca0008201000 */
[----:B------:R-:W-:Y:S01]  /*b1c0*/  FMUL R10, R3, UR10 ;  /* 0x0000000a030a7c20 */ /* 0x000fe20008400000 */
[----:B------:R-:W-:-:S05]  /*b1d0*/  IMAD.MOV.U32 R3, RZ, RZ, R17 ;  /* 0x000000ffff037224 */ /* 0x000fca00078e0011 */
[----:B------:R-:W-:Y:S05]  /*b1e0*/  @!P1 BRA `(.L_x_300) ;  /* 0x0000000000289947 */ /* 0x000fea0003800000 */
[----:B------:R-:W-:Y:S02]  /*b1f0*/  ULDC UR10, c[0x0][0x634] ;  /* 0x00018d00000a7ab9 */ /* 0x000fe40000000800 */
[----:B------:R-:W-:-:S05]  /*b200*/  IADD3 R7, P1, R16, UR10, RZ ;  /* 0x0000000a10077c10 */ /* 0x000fca000ff3e0ff */
[----:B------:R-:W-:-:S04]  /*b210*/  IMAD.X R11, RZ, RZ, R17, P1 ;  /* 0x000000ffff0b7224 */ /* 0x000fc800008e0611 */
[----:B------:R-:W-:-:S04]  /*b220*/  IMAD.WIDE.U32 R4, R11, UR8, RZ ;  /* 0x000000080b047c25 */ /* 0x000fc8000f8e00ff */
[----:B------:R-:W-:-:S04]  /*b230*/  IMAD.WIDE.U32 R4, P1, R7, UR9, R4 ;  /* 0x0000000907047c25 */ /* 0x000fc8000f820004 */
[----:B------:R-:W-:-:S04]  /*b240*/  IMAD.WIDE.U32 R6, R7, UR8, RZ ;  /* 0x0000000807067c25 */ /* 0x000fc8000f8e00ff */
[----:B------:R-:W-:Y:S01]  /*b250*/  IMAD.X R3, RZ, RZ, RZ, P1 ;  /* 0x000000ffff037224 */ /* 0x000fe200008e06ff */
[----:B------:R-:W-:Y:S01]  /*b260*/  IADD3 RZ, P1, R7, R4, RZ ;  /* 0x0000000407ff7210 */ /* 0x000fe20007f3e0ff */
[----:B------:R-:W-:-:S04]  /*b270*/  IMAD.MOV.U32 R2, RZ, RZ, R5 ;  /* 0x000000ffff027224 */ /* 0x000fc800078e0005 */
[----:B------:R-:W-:-:S08]  /*b280*/  IMAD.WIDE.U32.X R2, R11, UR9, R2, P1 ;  /* 0x000000090b027c25 */ /* 0x000fd000088e0402 */
.L_x_300:
[--C-:B------:R-:W-:Y:S01]  /*b290*/  SHF.R.U64 R19, R2, UR11, R3.reuse ;  /* 0x0000000b02137c19 */ /* 0x100fe20008001203 */
[----:B------:R-:W0:Y:S01]  /*b2a0*/  F2I.U32.TRUNC.NTZ R10, R10 ;  /* 0x0000000a000a7305 */ /* 0x000e22000020f000 */
[----:B------:R-:W-:Y:S01]  /*b2b0*/  SHF.R.U32.HI R2, RZ, UR11, R3 ;  /* 0x0000000bff027c19 */ /* 0x000fe20008011603 */
[----:B------:R-:W-:Y:S01]  /*b2c0*/  ULDC.64 UR8, c[0x0][0x620] ;  /* 0x0001880000087ab9 */ /* 0x000fe20000000a00 */
[----:B------:R-:W-:Y:S01]  /*b2d0*/  IADD3 R5, P1, RZ, -R19, RZ ;  /* 0x80000013ff057210 */ /* 0x000fe20007f3e0ff */
[----:B------:R-:W2:Y:S01]  /*b2e0*/  LDC R15, c[0x0][0x610] ;  /* 0x00018400ff0f7b82 */ /* 0x000ea20000000800 */
[----:B-1----:R-:W-:Y:S01]  /*b2f0*/  I2FP.F32.U32 R4, UR12 ;  /* 0x0000000c00047c45 */ /* 0x002fe20008201000 */
[----:B------:R-:W-:Y:S01]  /*b300*/  ULDC UR11, c[0x0][0x658] ;  /* 0x00019600000b7ab9 */ /* 0x000fe20000000800 */
[----:B------:R-:W-:Y:S01]  /*b310*/  ULDC UR16, c[0x0][0x648] ;  /* 0x0001920000107ab9 */ /* 0x000fe20000000800 */
[----:B------:R-:W-:Y:S02]  /*b320*/  IMAD.X R2, RZ, RZ, ~R2, P1 ;  /* 0x000000ffff027224 */ /* 0x000fe400008e0e02 */
[----:B------:R-:W-:Y:S01]  /*b330*/  FMUL R6, R4, UR14 ;  /* 0x0000000e04067c20 */ /* 0x000fe20008400000 */
[----:B------:R-:W-:Y:S01]  /*b340*/  ULDC.64 UR14, c[0x0][0x640] ;  /* 0x00019000000e7ab9 */ /* 0x000fe20000000a00 */
[----:B------:R-:W-:Y:S01]  /*b350*/  IMAD R4, R2, UR8, RZ ;  /* 0x0000000802047c24 */ /* 0x000fe2000f8e02ff */
[----:B------:R-:W-:Y:S01]  /*b360*/  ISETP.NE.U32.AND P1, PT, RZ, UR14, PT ;  /* 0x0000000eff007c0c */ /* 0x000fe2000bf25070 */
[C---:B------:R-:W-:Y:S01]  /*b370*/  IMAD.WIDE.U32 R2, R5.reuse, UR8, R16 ;  /* 0x0000000805027c25 */ /* 0x040fe2000f8e0010 */
[----:B0-----:R-:W-:Y:S01]  /*b380*/  R2UR UR8, R10 ;  /* 0x000000000a0872ca */ /* 0x001fe200000e0000 */
[----:B------:R-:W0:Y:S01]  /*b390*/  F2I.U32.TRUNC.NTZ R6, R6 ;  /* 0x0000000600067305 */ /* 0x000e22000020f000 */
[----:B------:R-:W-:Y:S01]  /*b3a0*/  ISETP.NE.AND.EX P1, PT, RZ, UR15, PT, P1 ;  /* 0x0000000fff007c0c */ /* 0x000fe2000bf25310 */
[----:B------:R-:W-:Y:S01]  /*b3b0*/  IMAD R5, R5, UR9, R4 ;  /* 0x0000000905057c24 */ /* 0x000fe2000f8e0204 */
[----:B------:R-:W-:-:S03]  /*b3c0*/  ULDC UR9, c[0x0][0x618] ;  /* 0x0001860000097ab9 */ /* 0x000fc60000000800 */
[----:B------:R-:W-:-:S05]  /*b3d0*/  IMAD.IADD R3, R3, 0x1, R5 ;  /* 0x0000000103037824 */ /* 0x000fca00078e0205 */
[--C-:B------:R-:W-:Y:S02]  /*b3e0*/  SHF.R.U64 R10, R2, UR9, R3.reuse ;  /* 0x00000009020a7c19 */ /* 0x100fe40008001203 */
[----:B------:R-:W-:Y:S01]  /*b3f0*/  SHF.R.U32.HI R3, RZ, UR9, R3 ;  /* 0x00000009ff037c19 */ /* 0x000fe20008011603 */
[----:B------:R-:W-:Y:S01]  /*b400*/  ULDC UR9, c[0x0][0x608] ;  /* 0x0001820000097ab9 */ /* 0x000fe20000000800 */
[----:B0-----:R-:W-:Y:S02]  /*b410*/  R2UR UR10, R6 ;  /* 0x00000000060a72ca */ /* 0x001fe400000e0000 */
[--C-:B------:R-:W-:Y:S02]  /*b420*/  SHF.R.U64 R12, R10, UR9, R3.reuse ;  /* 0x000000090a0c7c19 */ /* 0x100fe40008001203 */
[----:B------:R-:W-:Y:S01]  /*b430*/  SHF.R.U32.HI R3, RZ, UR9, R3 ;  /* 0x00000009ff037c19 */ /* 0x000fe20008011603 */
[----:B------:R-:W-:-:S03]  /*b440*/  UIADD3 UR9, -UR8, URZ, URZ ;  /* 0x0000003f08097290 */ /* 0x000fc6000fffe13f */
[--C-:B------:R-:W-:Y:S01]  /*b450*/  SHF.R.U64 R13, R12, UR11, R3.reuse ;  /* 0x0000000b0c0d7c19 */ /* 0x100fe20008001203 */
[----:B------:R-:W-:Y:S01]  /*b460*/  ULDC UR8, c[0x0][0x144] ;  /* 0x0000510000087ab9 */ /* 0x000fe20000000800 */
[----:B------:R-:W-:-:S03]  /*b470*/  SHF.R.U32.HI R3, RZ, UR11, R3 ;  /* 0x0000000bff037c19 */ /* 0x000fc60008011603 */
[----:B------:R-:W-:Y:S01]  /*b480*/  IMAD.MOV.U32 R2, RZ, RZ, R13 ;  /* 0x000000ffff027224 */ /* 0x000fe200078e000d */
[----:B------:R-:W-:Y:S06]  /*b490*/  @!P1 BRA `(.L_x_301) ;  /* 0x0000000000289947 */ /* 0x000fec0003800000 */
        /* <DEDUP_REMOVED lines=10> */
.L_x_301:
[----:B------:R-:W-:Y:S01]  /*b540*/  UISETP.NE.AND UP0, UPT, UR40, URZ, UPT ;  /* 0x0000003f2800728c */ /* 0x000fe2000bf05270 */
[----:B------:R-:W-:Y:S01]  /*b550*/  SHF.R.U64 R3, R2, UR16, R3 ;  /* 0x0000001002037c19 */ /* 0x000fe20008001203 */
[----:B------:R-:W-:Y:S01]  /*b560*/  UIADD3 UR10, -UR10, URZ, URZ ;  /* 0x0000003f0a0a7290 */ /* 0x000fe2000fffe13f */
[----:B------:R-:W-:Y:S01]  /*b570*/  LOP3.LUT R2, R12, UR6, RZ, 0xc0, !PT ;  /* 0x000000060c027c12 */ /* 0x000fe2000f8ec0ff */
[----:B------:R-:W-:Y:S01]  /*b580*/  UIMAD UR7, UR8, UR9, UR7 ;  /* 0x00000009080772a4 */ /* 0x000fe2000f8e0207 */
[----:B------:R-:W-:Y:S01]  /*b590*/  LOP3.LUT R5, R10, UR4, RZ, 0xc0, !PT ;  /* 0x000000040a057c12 */ /* 0x000fe2000f8ec0ff */
[----:B------:R-:W-:Y:S01]  /*b5a0*/  IMAD.MOV R4, RZ, RZ, -R3 ;  /* 0x000000ffff047224 */ /* 0x000fe200078e0a03 */
[----:B------:R-:W-:Y:S01]  /*b5b0*/  ULDC UR8, c[0x0][0x148] ;  /* 0x0000520000087ab9 */ /* 0x000fe20000000800 */
[----:B------:R-:W-:Y:S01]  /*b5c0*/  IMAD R18, R3, UR5, R2 ;  /* 0x0000000503127c24 */ /* 0x000fe2000f8e0202 */
[----:B------:R-:W-:Y:S01]  /*b5d0*/  PLOP3.LUT P1, PT, PT, PT, UP0, 0x80, 0x0 ;  /* 0x000000000000781c */ /* 0x000fe20003f2f008 */
[----:B------:R-:W-:Y:S01]  /*b5e0*/  IMAD.MOV.U32 R3, RZ, RZ, 0x1 ;  /* 0x00000001ff037424 */ /* 0x000fe200078e00ff */
[----:B------:R-:W-:-:S03]  /*b5f0*/  @UP0 UIMAD UR7, UR8, UR10, UR12 ;  /* 0x0000000a080702a4 */ /* 0x000fc6000f8e020c */
[----:B------:R-:W-:Y:S02]  /*b600*/  ULDC UR8, c[0x0][0x638] ;  /* 0x00018e0000087ab9 */ /* 0x000fe40000000800 */
[----:B------:R-:W-:Y:S02]  /*b610*/  IMAD R2, R4, UR8, R13 ;  /* 0x0000000804027c24 */ /* 0x000fe4000f8e020d */
[----:B--2---:R-:W-:Y:S01]  /*b620*/  IMAD R18, R18, R15, UR7 ;  /* 0x0000000712127e24 */ /* 0x004fe2000f8e020f */
[----:B------:R-:W-:Y:S02]  /*b630*/  ULDC UR7, c[0x0][0x600] ;  /* 0x0001800000077ab9 */ /* 0x000fe40000000800 */
[----:B------:R-:W-:-:S05]  /*b640*/  IMAD R5, R2, UR7, R5 ;  /* 0x0000000702057c24 */ /* 0x000fca000f8e0205 */
[----:B------:R-:W-:Y:S02]  /*b650*/  SEL R2, R5, R18, !P1 ;  /* 0x0000001205027207 */ /* 0x000fe40004800000 */
[----:B------:R-:W-:-:S07]  /*b660*/  SEL R18, R18, R5, !P1 ;  /* 0x0000000512127207 */ /* 0x000fce0004800000 */
.L_x_299:
[----:B------:R-:W-:Y:S05]  /*b670*/  BSYNC B1 ;  /* 0x0000000000017941 */ /* 0x000fea0003800000 */
.L_x_298:
[----:B------:R-:W-:-:S13]  /*b680*/  LOP3.LUT P1, RZ, R3, 0xff, RZ, 0xc0, !PT ;  /* 0x000000ff03ff7812 */ /* 0x000fda000782c0ff */
[----:B------:R-:W-:Y:S05]  /*b690*/  @P1 BRA `(.L_x_302) ;  /* 0xfffffff400081947 */ /* 0x000fea000383ffff */
[----:B------:R-:W-:Y:S05]  /*b6a0*/  BSYNC B0 ;  /* 0x0000000000007941 */ /* 0x000fea0003800000 */
.L_x_290:
[----:B------:R-:W-:-:S03]  /*b6b0*/  UMOV UR7, 0xffffffff ;  /* 0xffffffff00077882 */ /* 0x000fc60000000000 */
[----:B------:R-:W-:Y:S05]  /*b6c0*/  BRA.DIV UR7, `(.L_x_303) ;  /* 0x0000000207fc7947 */ /* 0x000fea000b800000 */
[----:B------:R-:W-:-:S13]  /*b6d0*/  ELECT P6, URZ, PT ;  /* 0x00000000003f782f */ /* 0x000fda00038c0000 */
.L_x_317:
[----:B------:R-:W-:Y:S04]  /*b6e0*/  BSSY B0, `(.L_x_304) ;  /* 0x000001a000007945 */ /* 0x000fe80003800000 */
[----:B------:R-:W-:Y:S05]  /*b6f0*/  @!P6 BRA `(.L_x_305) ;  /* 0x000000000060e947 */ /* 0x000fea0003800000 */
[----:B------:R-:W-:-:S04]  /*b700*/  ULOP3.LUT UR7, UR42, 0x2, URZ, 0xfc, !UPT ;  /* 0x000000022a077892 */ /* 0x000fc8000f8efc3f */
[----:B------:R-:W-:-:S06]  /*b710*/  UISETP.NE.AND UP0, UPT, UR7, 0x3, UPT ;  /* 0x000000030700788c */ /* 0x000fcc000bf05270 */
[----:B------:R-:W-:-:S13]  /*b720*/  PLOP3.LUT P0, PT, PT, PT, UP0, 0x80, 0x0 ;  /* 0x000000000000781c */ /* 0x000fda0003f0f008 */
[----:B------:R-:W-:Y:S05]  /*b730*/  @!P0 BRA `(.L_x_306) ;  /* 0x0000000000048947 */ /* 0x000fea0003800000 */
[----:B------:R-:W-:Y:S01]  /*b740*/  BPT.TRAP 0x1 ;  /* 0x000000040000795c */ /* 0x000fe20000300000 */
.L_x_306:
[----:B------:R-:W0:Y:S01]  /*b750*/  S2R R3, SR_CgaCtaId ;  /* 0x0000000000037919 */ /* 0x000e220000008800 */
[----:B------:R-:W-:-:S04]  /*b760*/  MOV R2, 0x400 ;  /* 0x0000040000027802 */ /* 0x000fc80000000f00 */
[----:B0-----:R-:W-:Y:S02]  /*b770*/  LEA R3, R3, R2, 0x18 ;  /* 0x0000000203037211 */ /* 0x001fe400078ec0ff */
[----:B------:R-:W-:-:S03]  /*b780*/  SHF.L.U32 R2, R8, 0x1f, RZ ;  /* 0x0000001f08027819 */ /* 0x000fc600000006ff */
[----:B------:R-:W-:-:S04]  /*b790*/  VIADD R3, R3, 0x10 ;  /* 0x0000001003037836 */ /* 0x000fc80000000000 */
[C---:B------:R-:W-:Y:S02]  /*b7a0*/  IMAD R7, R0.reuse, 0x8, R3 ;  /* 0x0000000800077824 */ /* 0x040fe400078e0203 */
[----:B------:R-:W-:Y:S02]  /*b7b0*/  VIADD R0, R0, 0x1 ;  /* 0x0000000100007836 */ /* 0x000fe40000000000 */
[----:B------:R-:W0:Y:S03]  /*b7c0*/  SYNCS.PHASECHK.TRANS64.TRYWAIT P0, [R7+URZ], R2 ;  /* 0x00000002070075a7 */ /* 0x000e26000800017f */
[----:B------:R-:W-:-:S04]  /*b7d0*/  ISETP.NE.AND P1, PT, R0, 0x2, PT ;  /* 0x000000020000780c */ /* 0x000fc80003f25270 */
[----:B------:R-:W-:Y:S02]  /*b7e0*/  SEL R5, RZ, 0x1, P1 ;  /* 0x00000001ff057807 */ /* 0x000fe40000800000 */
[----:B------:R-:W-:Y:S02]  /*b7f0*/  SEL R0, R0, RZ, P1 ;  /* 0x000000ff00007207 */ /* 0x000fe40000800000 */
[----:B------:R-:W-:Y:S01]  /*b800*/  LOP3.LUT R5, R8, R5, RZ, 0x3c, !PT ;  /* 0x0000000508057212 */ /* 0x000fe200078e3cff */
[----:B0-----:R-:W-:Y:S06]  /*b810*/  @!P0 BRA `(.L_x_307) ;  /* 0x0000000000c88947 */ /* 0x001fec0003800000 */
.L_x_318:
[----:B------:R-:W-:Y:S01]  /*b820*/  IMAD R3, R0, 0x8, R3 ;  /* 0x0000000800037824 */ /* 0x000fe200078e0203 */
[----:B------:R-:W-:-:S07]  /*b830*/  SHF.L.U32 R0, R5, 0x1f, RZ ;  /* 0x0000001f05007819 */ /* 0x000fce00000006ff */
.L_x_308:
[----:B-1----:R1:W2:Y:S02]  /*b840*/  SYNCS.PHASECHK.TRANS64.TRYWAIT P0, [R3+URZ], R0 ;  /* 0x00000000030075a7 */ /* 0x0022a4000800017f */
[----:B--2---:R-:W-:Y:S05]  /*b850*/  @!P0 NANOSLEEP.SYNCS 0x989680 ;  /* 0x009896800000895d */ /* 0x004fea0003900000 */
[----:B------:R-:W2:Y:S02]  /*b860*/  @!P0 SYNCS.PHASECHK.TRANS64 P0, [R3+URZ], R0 ;  /* 0x00000000030085a7 */ /* 0x000ea4000800007f */
[----:B--2---:R-:W-:Y:S05]  /*b870*/  @!P0 BRA `(.L_x_308) ;  /* 0xfffffffc00f08947 */ /* 0x004fea000383ffff */
.L_x_305:
[----:B------:R-:W-:Y:S05]  /*b880*/  BSYNC B0 ;  /* 0x0000000000007941 */ /* 0x000fea0003800000 */
.L_x_304:
[----:B------:R-:W-:Y:S05]  /*b890*/  EXIT ;  /* 0x000000000000794d */ /* 0x000fea0003800000 */
.L_x_14:
[----:B0-----:R0:W1:Y:S02]  /*b8a0*/  SYNCS.PHASECHK.TRANS64.TRYWAIT P0, [R157+URZ], R0 ;  /* 0x000000009d0075a7 */ /* 0x001064000800017f */
[----:B-1----:R-:W-:Y:S05]  /*b8b0*/  @!P0 NANOSLEEP.SYNCS 0x989680 ;  /* 0x009896800000895d */ /* 0x002fea0003900000 */
[----:B------:R-:W1:Y:S02]  /*b8c0*/  @!P0 SYNCS.PHASECHK.TRANS64 P0, [R157+URZ], R0 ;  /* 0x000000009d0085a7 */ /* 0x000e64000800007f */
[----:B-1----:R-:W-:Y:S05]  /*b8d0*/  @!P0 BRA `(.L_x_14) ;  /* 0xfffffffc00f08947 */ /* 0x002fea000383ffff */
[----:B------:R-:W-:Y:S05]  /*b8e0*/  BRA `(.L_x_309) ;  /* 0xffffff5c00187947 */ /* 0x000fea000383ffff */
.L_x_19:
[----:B-1----:R1:W2:Y:S02]  /*b8f0*/  SYNCS.PHASECHK.TRANS64.TRYWAIT P1, [R3+URZ], R0 ;  /* 0x00000000030075a7 */ /* 0x0022a4000802017f */
[----:B--2---:R-:W-:Y:S05]  /*b900*/  @!P1 NANOSLEEP.SYNCS 0x989680 ;  /* 0x009896800000995d */ /* 0x004fea0003900000 */
[----:B------:R-:W2:Y:S02]  /*b910*/  @!P1 SYNCS.PHASECHK.TRANS64 P1, [R3+URZ], R0 ;  /* 0x00000000030095a7 */ /* 0x000ea4000802007f */
[----:B--2---:R-:W-:Y:S05]  /*b920*/  @!P1 BRA `(.L_x_19) ;  /* 0xfffffffc00f09947 */ /* 0x004fea000383ffff */
[----:B------:R-:W-:Y:S05]  /*b930*/  BRA `(.L_x_18) ;  /* 0xffffff5c00887947 */ /* 0x000fea000383ffff */
.L_x_24:
[----:B-1----:R-:W-:-:S04]  /*b940*/  IMAD.U32 R4, RZ, RZ, UR8 ;  /* 0x00000008ff047e24 */ /* 0x002fc8000f8e00ff */
[----:B------:R1:W2:Y:S03]  /*b950*/  SYNCS.PHASECHK.TRANS64.TRYWAIT P1, [R4+URZ], R3 ;  /* 0x00000003040075a7 */ /* 0x0002a6000802017f */
[----:B--2---:R-:W-:Y:S05]  /*b960*/  @!P1 NANOSLEEP.SYNCS 0x989680 ;  /* 0x009896800000995d */ /* 0x004fea0003900000 */
[----:B------:R-:W2:Y:S02]  /*b970*/  @!P1 SYNCS.PHASECHK.TRANS64 P1, [R4+URZ], R3 ;  /* 0x00000003040095a7 */ /* 0x000ea4000802007f */
[----:B--2---:R-:W-:Y:S05]  /*b980*/  @!P1 BRA `(.L_x_24) ;  /* 0xfffffffc00ec9947 */ /* 0x004fea000383ffff */
[----:B------:R-:W-:Y:S05]  /*b990*/  BRA `(.L_x_23) ;  /* 0xffffff6000e47947 */ /* 0x000fea000383ffff */
.L_x_30:
[----:B0-----:R0:W1:Y:S02]  /*b9a0*/  SYNCS.PHASECHK.TRANS64.TRYWAIT P0, [R157+URZ+0x10], R0 ;  /* 0x000010009d0075a7 */ /* 0x001064000800017f */
[----:B-1----:R-:W-:Y:S05]  /*b9b0*/  @!P0 NANOSLEEP.SYNCS 0x989680 ;  /* 0x009896800000895d */ /* 0x002fea0003900000 */
[----:B------:R-:W1:Y:S02]  /*b9c0*/  @!P0 SYNCS.PHASECHK.TRANS64 P0, [R157+URZ+0x10], R0 ;  /* 0x000010009d0085a7 */ /* 0x000e64000800007f */
[----:B-1----:R-:W-:Y:S05]  /*b9d0*/  @!P0 BRA `(.L_x_30) ;  /* 0xfffffffc00f08947 */ /* 0x002fea000383ffff */
[----:B------:R-:W-:Y:S05]  /*b9e0*/  BRA `(.L_x_310) ;  /* 0xffffff6800b07947 */ /* 0x000fea000383ffff */
.L_x_291:
[----:B------:R-:W-:Y:S01]  /*b9f0*/  BSSY B1, `(.L_x_311) ;  /* 0x0000006000017945 */ /* 0x000fe20003800000 */
[----:B------:R-:W-:-:S07]  /*ba00*/  IMAD.MOV.U32 R15, RZ, RZ, -0x1 ;  /* 0xffffffffff0f7424 */ /* 0x000fce00078e00ff */
[----:B------:R-:W-:Y:S05]  /*ba10*/  WARPSYNC.COLLECTIVE R15, `(.L_x_312) ;  /* 0x000000000f0c7348 */ /* 0x000fea0003c00000 */
[----:B------:R-:W-:Y:S02]  /*ba20*/  ELECT P6, UR62, PT ;  /* 0x00000000003e782f */ /* 0x000fe400038c0000 */
[----:B------:R-:W-:Y:S01]  /*ba30*/  MOV R14, UR62 ;  /* 0x0000003e000e7c02 */ /* 0x000fe20008000f00 */
[----:B------:R-:W-:Y:S10]  /*ba40*/  ENDCOLLECTIVE ;  /* 0x000000000000791b */ /* 0x000ff40003800000 */
.L_x_312:
[----:B------:R-:W-:Y:S05]  /*ba50*/  BSYNC B1 ;  /* 0x0000000000017941 */ /* 0x000fea0003800000 */
.L_x_311:
[----:B------:R-:W-:Y:S05]  /*ba60*/  BRA `(.L_x_313) ;  /* 0xfffffff000207947 */ /* 0x000fea000383ffff */
.L_x_294:
[----:B-1----:R1:W2:Y:S02]  /*ba70*/  SYNCS.PHASECHK.TRANS64.TRYWAIT P1, [R7+URZ+0x10], R4 ;  /* 0x00001004070075a7 */ /* 0x0022a4000802017f */
[----:B--2---:R-:W-:Y:S05]  /*ba80*/  @!P1 NANOSLEEP.SYNCS 0x989680 ;  /* 0x009896800000995d */ /* 0x004fea0003900000 */
[----:B------:R-:W2:Y:S02]  /*ba90*/  @!P1 SYNCS.PHASECHK.TRANS64 P1, [R7+URZ+0x10], R4 ;  /* 0x00001004070095a7 */ /* 0x000ea4000802007f */
[----:B--2---:R-:W-:Y:S05]  /*baa0*/  @!P1 BRA `(.L_x_294) ;  /* 0xfffffffc00f09947 */ /* 0x004fea000383ffff */
[----:B------:R-:W-:Y:S05]  /*bab0*/  BRA `(.L_x_314) ;  /* 0xfffffff000547947 */ /* 0x000fea000383ffff */
.L_x_303:
[----:B------:R-:W-:Y:S01]  /*bac0*/  BSSY B0, `(.L_x_315) ;  /* 0x0000006000007945 */ /* 0x000fe20003800000 */
[----:B------:R-:W-:-:S07]  /*bad0*/  IMAD.MOV.U32 R15, RZ, RZ, -0x1 ;  /* 0xffffffffff0f7424 */ /* 0x000fce00078e00ff */
[----:B------:R-:W-:Y:S05]  /*bae0*/  WARPSYNC.COLLECTIVE R15, `(.L_x_316) ;  /* 0x000000000f0c7348 */ /* 0x000fea0003c00000 */
[----:B------:R-:W-:Y:S02]  /*baf0*/  ELECT P6, UR62, PT ;  /* 0x00000000003e782f */ /* 0x000fe400038c0000 */
[----:B------:R-:W-:Y:S01]  /*bb00*/  MOV R14, UR62 ;  /* 0x0000003e000e7c02 */ /* 0x000fe20008000f00 */
[----:B------:R-:W-:Y:S10]  /*bb10*/  ENDCOLLECTIVE ;  /* 0x000000000000791b */ /* 0x000ff40003800000 */
.L_x_316:
[----:B------:R-:W-:Y:S05]  /*bb20*/  BSYNC B0 ;  /* 0x0000000000007941 */ /* 0x000fea0003800000 */
.L_x_315:
[----:B------:R-:W-:Y:S05]  /*bb30*/  BRA `(.L_x_317) ;  /* 0xfffffff800e87947 */ /* 0x000fea000383ffff */
.L_x_307:
[----:B0-----:R0:W1:Y:S02]  /*bb40*/  SYNCS.PHASECHK.TRANS64.TRYWAIT P0, [R7+URZ], R2 ;  /* 0x00000002070075a7 */ /* 0x001064000800017f */
[----:B-1----:R-:W-:Y:S05]  /*bb50*/  @!P0 NANOSLEEP.SYNCS 0x989680 ;  /* 0x009896800000895d */ /* 0x002fea0003900000 */
[----:B------:R-:W1:Y:S02]  /*bb60*/  @!P0 SYNCS.PHASECHK.TRANS64 P0, [R7+URZ], R2 ;  /* 0x00000002070085a7 */ /* 0x000e64000800007f */
[----:B-1----:R-:W-:Y:S05]  /*bb70*/  @!P0 BRA `(.L_x_307) ;  /* 0xfffffffc00f08947 */ /* 0x002fea000383ffff */
[----:B------:R-:W-:Y:S05]  /*bb80*/  BRA `(.L_x_318) ;  /* 0xfffffffc00247947 */ /* 0x000fea000383ffff */
.L_x_319:
[----:B------:R-:W-:-:S00]  /*bb90*/  BRA `(.L_x_319) ;  /* 0xfffffffc00fc7947 */ /* 0x000fc0000383ffff */
[----:B------:R-:W-:-:S00]  /*bba0*/  NOP ;  /* 0x0000000000007918 */ /* 0x000fc00000000000 */
        /* <DEDUP_REMOVED lines=13> */
.L_x_320:


//--------------------- .nv.global.init           --------------------------
	.section	.nv.global.init,"aw",@progbits
.nv.global.init:
	.type		$str$22,@object
	.size		$str$22,($str$23 - $str$22)
$str$22:
        /*0000*/ 	.byte	0x6b, 0x5f, 0x74, 0x69, 0x6c, 0x65, 0x5f, 0x63, 0x6f, 0x75, 0x6e, 0x74, 0x20, 0x3e, 0x3d, 0x20
        /*0010*/ 	.byte	0x31, 0x00
	.type		$str$23,@object
	.size		$str$23,(__unnamed_1 - $str$23)
$str$23:
        /*0012*/ 	.byte	0x2f, 0x74, 0x6d, 0x70, 0x2f, 0x63, 0x75, 0x74, 0x6c, 0x61, 0x73, 0x73, 0x5f, 0x73, 0x77, 0x65
        /*0022*/ 	.byte	0x65, 0x70, 0x5f, 0x73, 0x72, 0x63, 0x2f, 0x69, 0x6e, 0x63, 0x6c, 0x75, 0x64, 0x65, 0x2f, 0x63
        /*0032*/ 	.byte	0x75, 0x74, 0x6c, 0x61, 0x73, 0x73, 0x2f, 0x67, 0x65, 0x6d, 0x6d, 0x2f, 0x63, 0x6f, 0x6c, 0x6c
        /*0042*/ 	.byte	0x65, 0x63, 0x74, 0x69, 0x76, 0x65, 0x2f, 0x73, 0x6d, 0x39, 0x30, 0x5f, 0x6d, 0x6d, 0x61, 0x5f
        /*0052*/ 	.byte	0x74, 0x6d, 0x61, 0x5f, 0x67, 0x6d, 0x6d, 0x61, 0x5f, 0x73, 0x73, 0x5f, 0x77, 0x61, 0x72, 0x70
        /*0062*/ 	.byte	0x73, 0x70, 0x65, 0x63, 0x69, 0x61, 0x6c, 0x69, 0x7a, 0x65, 0x64, 0x2e, 0x68, 0x70, 0x70, 0x00
	.type		__unnamed_1,@object
	.size		__unnamed_1,(.L_0 - __unnamed_1)
__unnamed_1:
        /*0072*/ 	.byte	0x76, 0x6f, 0x69, 0x64, 0x20, 0x63, 0x75, 0x74, 0x6c, 0x61, 0x73, 0x73, 0x3a, 0x3a, 0x67, 0x65
        /* <DEDUP_REMOVED lines=180> */
        /*0bc2*/ 	.byte	0x79, 0x5d, 0x00
.L_0:


//--------------------- .nv.shared._ZN7cutlass13device_kernelINS_4gemm6kernel13GemmUniversalIN4cute5tupleIJiiiiEEENS1_10collective13CollectiveMmaINS1_34MainloopSm90TmaGmmaWarpSpecializedILi2ENS5_IJNS4_1CILi1EEESB_SB_EEENS1_32KernelTmaWarpSpecializedPingpongEEENS5_IJNSA_ILi64EEENSA_ILi256EEENSA_ILi128EEEEEENS_10bfloat16_tENS5_IJlSB_lEEESJ_SK_NS4_8TiledMMAINS4_8MMA_AtomIJNS4_4SM904GMMA28MMA_64x256x16_F32BF16BF16_SSILNSO_5MajorE0ELSQ_0ELNSO_7ScaleInE1ELSR_1EEEEEENS4_6LayoutISC_NS5_IJNSA_ILi0EEESV_SV_EEEEENS5_IJNS4_10UnderscoreESY_SY_EEEEENS4_13SM90_TMA_LOADENS4_14ComposedLayoutINS4_7SwizzleILi3ELi4ELi3EEENS4_18smem_ptr_flag_bitsILi16EEENSU_INS5_IJNSA_ILi8EEESF_EEENS5_IJSF_SB_EEEEEEEvNS4_8identityES11_S1B_vS1C_EENS_8epilogue10collective6detail29Sm90TmaWarpSpecializedAdapterINS1F_15DefaultEpilogueISJ_SK_SK_NS1E_6thread17LinearCombinationISJ_Li1EffLNS1J_9ScaleType4KindE0ELNS_15FloatRoundStyleE2ESJ_EENS1_15EpilogueDefaultEEEEEvvEEEEvNT_6ParamsE --------------------------
	.section	.nv.shared._ZN7cutlass13device_kernelINS_4gemm6kernel13GemmUniversalIN4cute5tupleIJiiiiEEENS1_10collective13CollectiveMmaINS1_34MainloopSm90TmaGmmaWarpSpecializedILi2ENS5_IJNS4_1CILi1EEESB_SB_EEENS1_32KernelTmaWarpSpecializedPingpongEEENS5_IJNSA_ILi64EEENSA_ILi256EEENSA_ILi128EEEEEENS_10bfloat16_tENS5_IJlSB_lEEESJ_SK_NS4_8TiledMMAINS4_8MMA_AtomIJNS4_4SM904GMMA28MMA_64x256x16_F32BF16BF16_SSILNSO_5MajorE0ELSQ_0ELNSO_7ScaleInE1ELSR_1EEEEEENS4_6LayoutISC_NS5_IJNSA_ILi0EEESV_SV_EEEEENS5_IJNS4_10UnderscoreESY_SY_EEEEENS4_13SM90_TMA_LOADENS4_14ComposedLayoutINS4_7SwizzleILi3ELi4ELi3EEENS4_18smem_ptr_flag_bitsILi16EEENSU_INS5_IJNSA_ILi8EEESF_EEENS5_IJSF_SB_EEEEEEEvNS4_8identityES11_S1B_vS1C_EENS_8epilogue10collective6detail29Sm90TmaWarpSpecializedAdapterINS1F_15DefaultEpilogueISJ_SK_SK_NS1E_6thread17LinearCombinationISJ_Li1EffLNS1J_9ScaleType4KindE0ELNS_15FloatRoundStyleE2ESJ_EENS1_15EpilogueDefaultEEEEEvvEEEEvNT_6ParamsE,"aw",@nobits
	.sectionflags	@""
	.align	16
	.zero		1024


//--------------------- .nv.shared.reserved.0     --------------------------
	.section	.nv.shared.reserved.0,"aw",@nobits
	.weak		__nv_reservedSMEM_offset_0_alias
	.size		__nv_reservedSMEM_offset_0_alias, 0, 0
	.other		__nv_reservedSMEM_offset_0_alias,@"STO_CUDA_RESERVED_SHARED STV_DEFAULT"
__nv_reservedSMEM_offset_0_alias:
	.zero		0


//--------------------- .nv.global                --------------------------
	.section	.nv.global,"aw",@nobits
.nv.global:
	.type		_ZN40_INTERNAL_48983c6e_4_k_cu_a76962a7_277244cute1_E,@object
	.size		_ZN40_INTERNAL_48983c6e_4_k_cu_a76962a7_277244cute1_E,(_ZN40_INTERNAL_48983c6e_4_k_cu_a76962a7_277244cuda3std3__45__cpo6cbeginE - _ZN40_INTERNAL_48983c6e_4_k_cu_a76962a7_277244cute1_E)
_ZN40_INTERNAL_48983c6e_4_k_cu_a76962a7_277244cute1_E:
	.zero		1
	.type		_ZN40_INTERNAL_48983c6e_4_k_cu_a76962a7_277244cuda3std3__45__cpo6cbeginE,@object
	.size		_ZN40_INTERNAL_48983c6e_4_k_cu_a76962a7_277244cuda3std3__45__cpo6cbeginE,(_ZN40_INTERNAL_48983c6e_4_k_cu_a76962a7_277244cuda3std3__48in_placeE - _ZN40_INTERNAL_48983c6e_4_k_cu_a76962a7_277244cuda3std3__45__cpo6cbeginE)
_ZN40_INTERNAL_48983c6e_4_k_cu_a76962a7_277244cuda3std3__45__cpo6cbeginE:
	.zero		1
	.type		_ZN40_INTERNAL_48983c6e_4_k_cu_a76962a7_277244cuda3std3__48in_placeE,@object
	.size		_ZN40_INTERNAL_48983c6e_4_k_cu_a76962a7_277244cuda3std3__48in_placeE,(_ZN40_INTERNAL_48983c6e_4_k_cu_a76962a7_277244cuda3std6ranges3__45__cpo9iter_moveE - _ZN40_INTERNAL_48983c6e_4_k_cu_a76962a7_277244cuda3std3__48in_placeE)
_ZN40_INTERNAL_48983c6e_4_k_cu_a76962a7_277244cuda3std3__48in_placeE:
	.zero		1
	.type		_ZN40_INTERNAL_48983c6e_4_k_cu_a76962a7_277244cuda3std6ranges3__45__cpo9iter_moveE,@object
	.size		_ZN40_INTERNAL_48983c6e_4_k_cu_a76962a7_277244cuda3std6ranges3__45__cpo9iter_moveE,(_ZN40_INTERNAL_48983c6e_4_k_cu_a76962a7_277244cuda3std3__45__cpo5beginE - _ZN40_INTERNAL_48983c6e_4_k_cu_a76962a7_277244cuda3std6ranges3__45__cpo9iter_moveE)
_ZN40_INTERNAL_48983c6e_4_k_cu_a76962a7_277244cuda3std6ranges3__45__cpo9iter_moveE:
	.zero		1
	.type		_ZN40_INTERNAL_48983c6e_4_k_cu_a76962a7_277244cuda3std3__45__cpo5beginE,@object
	.size		_ZN40_INTERNAL_48983c6e_4_k_cu_a76962a7_277244cuda3std3__45__cpo5beginE,(_ZN40_INTERNAL_48983c6e_4_k_cu_a76962a7_277244cuda3std3__442_GLOBAL__N__48983c6e_4_k_cu_a76962a7_277246ignoreE - _ZN40_INTERNAL_48983c6e_4_k_cu_a76962a7_277244cuda3std3__45__cpo5beginE)
_ZN40_INTERNAL_48983c6e_4_k_cu_a76962a7_277244cuda3std3__45__cpo5beginE:
	.zero		1
	.type		_ZN40_INTERNAL_48983c6e_4_k_cu_a76962a7_277244cuda3std3__442_GLOBAL__N__48983c6e_4_k_cu_a76962a7_277246ignoreE,@object
	.size		_ZN40_INTERNAL_48983c6e_4_k_cu_a76962a7_277244cuda3std3__442_GLOBAL__N__48983c6e_4_k_cu_a76962a7_277246ignoreE,(_ZN40_INTERNAL_48983c6e_4_k_cu_a76962a7_277244cute7productE - _ZN40_INTERNAL_48983c6e_4_k_cu_a76962a7_277244cuda3std3__442_GLOBAL__N__48983c6e_4_k_cu_a76962a7_277246ignoreE)
_ZN40_INTERNAL_48983c6e_4_k_cu_a76962a7_277244cuda3std3__442_GLOBAL__N__48983c6e_4_k_cu_a76962a7_277246ignoreE:
	.zero		1
	.type		_ZN40_INTERNAL_48983c6e_4_k_cu_a76962a7_277244cute7productE,@object
	.size		_ZN40_INTERNAL_48983c6e_4_k_cu_a76962a7_277244cute7productE,(_ZN40_INTERNAL_48983c6e_4_k_cu_a76962a7_277244cuda3std3__45__cpo3endE - _ZN40_INTERNAL_48983c6e_4_k_cu_a76962a7_277244cute7productE)
_ZN40_INTERNAL_48983c6e_4_k_cu_a76962a7_277244cute7productE:
	.zero		1
	.type		_ZN40_INTERNAL_48983c6e_4_k_cu_a76962a7_277244cuda3std3__45__cpo3endE,@object
	.size		_ZN40_INTERNAL_48983c6e_4_k_cu_a76962a7_277244cuda3std3__45__cpo3endE,(_ZN40_INTERNAL_48983c6e_4_k_cu_a76962a7_277244cuda3std3__419piecewise_constructE - _ZN40_INTERNAL_48983c6e_4_k_cu_a76962a7_277244cuda3std3__45__cpo3endE)
_ZN40_INTERNAL_48983c6e_4_k_cu_a76962a7_277244cuda3std3__45__cpo3endE:
	.zero		1
	.type		_ZN40_INTERNAL_48983c6e_4_k_cu_a76962a7_277244cuda3std3__419piecewise_constructE,@object
	.size		_ZN40_INTERNAL_48983c6e_4_k_cu_a76962a7_277244cuda3std3__419piecewise_constructE,(_ZN40_INTERNAL_48983c6e_4_k_cu_a76962a7_277244cuda3std3__45__cpo4cendE - _ZN40_INTERNAL_48983c6e_4_k_cu_a76962a7_277244cuda3std3__419piecewise_constructE)
_ZN40_INTERNAL_48983c6e_4_k_cu_a76962a7_277244cuda3std3__419piecewise_constructE:
	.zero		1
	.type		_ZN40_INTERNAL_48983c6e_4_k_cu_a76962a7_277244cuda3std3__45__cpo4cendE,@object
	.size		_ZN40_INTERNAL_48983c6e_4_k_cu_a76962a7_277244cuda3std3__45__cpo4cendE,(_ZN40_INTERNAL_48983c6e_4_k_cu_a76962a7_277244cuda3std6ranges3__45__cpo4swapE - _ZN40_INTERNAL_48983c6e_4_k_cu_a76962a7_277244cuda3std3__45__cpo4cendE)
_ZN40_INTERNAL_48983c6e_4_k_cu_a76962a7_277244cuda3std3__45__cpo4cendE:
	.zero		1
	.type		_ZN40_INTERNAL_48983c6e_4_k_cu_a76962a7_277244cuda3std6ranges3__45__cpo4swapE,@object
	.size		_ZN40_INTERNAL_48983c6e_4_k_cu_a76962a7_277244cuda3std6ranges3__45__cpo4swapE,(.L_8 - _ZN40_INTERNAL_48983c6e_4_k_cu_a76962a7_277244cuda3std6ranges3__45__cpo4swapE)
_ZN40_INTERNAL_48983c6e_4_k_cu_a76962a7_277244cuda3std6ranges3__45__cpo4swapE:
	.zero		1
.L_8:


//--------------------- .nv.constant0._ZN7cutlass13device_kernelINS_4gemm6kernel13GemmUniversalIN4cute5tupleIJiiiiEEENS1_10collective13CollectiveMmaINS1_34MainloopSm90TmaGmmaWarpSpecializedILi2ENS5_IJNS4_1CILi1EEESB_SB_EEENS1_32KernelTmaWarpSpecializedPingpongEEENS5_IJNSA_ILi64EEENSA_ILi256EEENSA_ILi128EEEEEENS_10bfloat16_tENS5_IJlSB_lEEESJ_SK_NS4_8TiledMMAINS4_8MMA_AtomIJNS4_4SM904GMMA28MMA_64x256x16_F32BF16BF16_SSILNSO_5MajorE0ELSQ_0ELNSO_7ScaleInE1ELSR_1EEEEEENS4_6LayoutISC_NS5_IJNSA_ILi0EEESV_SV_EEEEENS5_IJNS4_10UnderscoreESY_SY_EEEEENS4_13SM90_TMA_LOADENS4_14ComposedLayoutINS4_7SwizzleILi3ELi4ELi3EEENS4_18smem_ptr_flag_bitsILi16EEENSU_INS5_IJNSA_ILi8EEESF_EEENS5_IJSF_SB_EEEEEEEvNS4_8identityES11_S1B_vS1C_EENS_8epilogue10collective6detail29Sm90TmaWarpSpecializedAdapterINS1F_15DefaultEpilogueISJ_SK_SK_NS1E_6thread17LinearCombinationISJ_Li1EffLNS1J_9ScaleType4KindE0ELNS_15FloatRoundStyleE2ESJ_EENS1_15EpilogueDefaultEEEEEvvEEEEvNT_6ParamsE --------------------------
	.section	.nv.constant0._ZN7cutlass13device_kernelINS_4gemm6kernel13GemmUniversalIN4cute5tupleIJiiiiEEENS1_10collective13CollectiveMmaINS1_34MainloopSm90TmaGmmaWarpSpecializedILi2ENS5_IJNS4_1CILi1EEESB_SB_EEENS1_32KernelTmaWarpSpecializedPingpongEEENS5_IJNSA_ILi64EEENSA_ILi256EEENSA_ILi128EEEEEENS_10bfloat16_tENS5_IJlSB_lEEESJ_SK_NS4_8TiledMMAINS4_8MMA_AtomIJNS4_4SM904GMMA28MMA_64x256x16_F32BF16BF16_SSILNSO_5MajorE0ELSQ_0ELNSO_7ScaleInE1ELSR_1EEEEEENS4_6LayoutISC_NS5_IJNSA_ILi0EEESV_SV_EEEEENS5_IJNS4_10UnderscoreESY_SY_EEEEENS4_13SM90_TMA_LOADENS4_14ComposedLayoutINS4_7SwizzleILi3ELi4ELi3EEENS4_18smem_ptr_flag_bitsILi16EEENSU_INS5_IJNSA_ILi8EEESF_EEENS5_IJSF_SB_EEEEEEEvNS4_8identityES11_S1B_vS1C_EENS_8epilogue10collective6detail29Sm90TmaWarpSpecializedAdapterINS1F_15DefaultEpilogueISJ_SK_SK_NS1E_6thread17LinearCombinationISJ_Li1EffLNS1J_9ScaleType4KindE0ELNS_15FloatRoundStyleE2ESJ_EENS1_15EpilogueDefaultEEEEEvvEEEEvNT_6ParamsE,"a",@progbits
	.sectionflags	@""
	.align	4
.nv.constant0._ZN7cutlass13device_kernelINS_4gemm6kernel13GemmUniversalIN4cute5tupleIJiiiiEEENS1_10collective13CollectiveMmaINS1_34MainloopSm90TmaGmmaWarpSpecializedILi2ENS5_IJNS4_1CILi1EEESB_SB_EEENS1_32KernelTmaWarpSpecializedPingpongEEENS5_IJNSA_ILi64EEENSA_ILi256EEENSA_ILi128EEEEEENS_10bfloat16_tENS5_IJlSB_lEEESJ_SK_NS4_8TiledMMAINS4_8MMA_AtomIJNS4_4SM904GMMA28MMA_64x256x16_F32BF16BF16_SSILNSO_5MajorE0ELSQ_0ELNSO_7ScaleInE1ELSR_1EEEEEENS4_6LayoutISC_NS5_IJNSA_ILi0EEESV_SV_EEEEENS5_IJNS4_10UnderscoreESY_SY_EEEEENS4_13SM90_TMA_LOADENS4_14ComposedLayoutINS4_7SwizzleILi3ELi4ELi3EEENS4_18smem_ptr_flag_bitsILi16EEENSU_INS5_IJNSA_ILi8EEESF_EEENS5_IJSF_SB_EEEEEEEvNS4_8identityES11_S1B_vS1C_EENS_8epilogue10collective6detail29Sm90TmaWarpSpecializedAdapterINS1F_15DefaultEpilogueISJ_SK_SK_NS1E_6thread17LinearCombinationISJ_Li1EffLNS1J_9ScaleType4KindE0ELNS_15FloatRoundStyleE2ESJ_EENS1_15EpilogueDefaultEEEEEvvEEEEvNT_6ParamsE:
	.zero		1664


//--------------------- SYMBOLS --------------------------

	.type		.nv.reservedSmem.offset0,@object
	.size		.nv.reservedSmem.offset0,0x4
	.type		__assertfail,@function
